	.target	sm_90a

	.elftype	@"ET_EXEC"


//--------------------- .note.nv.tkinfo           --------------------------
	.section	.note.nv.tkinfo,"",@"SHT_NOTE"
	.sectionflags	@"SHF_NOTE_NV_TKINFO"
	.tkinfo
        /*0018*/ 	.word	0x00000002
        /*0030*/ 	.string	""
        /*0030*/ 	.string	"ptxas"
        /*0030*/ 	.string	"Cuda compilation tools, release 13.0, V13.0.88"
        /*0030*/ 	.string	"Build cuda_13.0.r13.0/compiler.36424714_0"
        /*0030*/ 	.string	"-arch sm_90a -m 64 "



//--------------------- .note.nv.cuinfo           --------------------------
	.section	.note.nv.cuinfo,"",@"SHT_NOTE"
	.sectionflags	@"SHF_NOTE_NV_CUINFO"
        /*0018*/ 	.short	0x0002
        /*001a*/ 	.short	0x005a
        /*001c*/ 	.short	0x0082
	.zero		2


//--------------------- .nv.info                  --------------------------
	.section	.nv.info,"",@"SHT_CUDA_INFO"
	.align	4


	//----- nvinfo : EIATTR_REGCOUNT
	.align		4
        /*0000*/ 	.byte	0x04, 0x2f
        /*0002*/ 	.short	(.L_12 - .L_11)
	.align		4
.L_11:
        /*0004*/ 	.word	index@(_ZN7cutlass13device_kernelINS_4gemm6kernel13GemmUniversalIN4cute5tupleIJiiiiEEENS1_10collective13CollectiveMmaINS1_37MainloopSm90TmaGmmaWarpSpecializedFP8ILi5ENS5_IJNS4_1CILi1EEESB_SB_EEENS1_32KernelTmaWarpSpecializedPingpongEEENS5_IJNSA_ILi64EEESF_NSA_ILi32EEEEEENS_12float_e4m3_tENS5_IJlSB_lEEESI_SJ_NS4_8TiledMMAINS4_8MMA_AtomIJNS4_4SM904GMMA30MMA_64x64x32_F32E4M3E4M3_SS_TNILNSN_7ScaleInE1ELSP_1EEEEEENS4_6LayoutISC_NS5_IJNSA_ILi0EEEST_ST_EEEEENS5_IJNS4_10UnderscoreESW_SW_EEEEENS4_13SM90_TMA_LOADENS4_14ComposedLayoutINS4_7SwizzleILi1ELi4ELi3EEENS4_18smem_ptr_flag_bitsILi8EEENSS_INS5_IJNSA_ILi8EEESG_EEENS5_IJSG_SB_EEEEEEEvNS4_8identityESZ_S19_vS1A_EENS_8epilogue10collective6detail29Sm90TmaWarpSpecializedAdapterINS1D_15DefaultEpilogueISI_SJ_SJ_NS1C_6thread17LinearCombinationISI_Li1EffLNS1H_9ScaleType4KindE0ELNS_15FloatRoundStyleE2ESI_EENS1_15EpilogueDefaultEEEEEvvEEEEvNT_6ParamsE)
        /*0008*/ 	.word	0x000000a8


	//----- nvinfo : EIATTR_FRAME_SIZE
	.align		4
.L_12:
        /*000c*/ 	.byte	0x04, 0x11
        /*000e*/ 	.short	(.L_14 - .L_13)
	.align		4
.L_13:
        /*0010*/ 	.word	index@(_ZN7cutlass13device_kernelINS_4gemm6kernel13GemmUniversalIN4cute5tupleIJiiiiEEENS1_10collective13CollectiveMmaINS1_37MainloopSm90TmaGmmaWarpSpecializedFP8ILi5ENS5_IJNS4_1CILi1EEESB_SB_EEENS1_32KernelTmaWarpSpecializedPingpongEEENS5_IJNSA_ILi64EEESF_NSA_ILi32EEEEEENS_12float_e4m3_tENS5_IJlSB_lEEESI_SJ_NS4_8TiledMMAINS4_8MMA_AtomIJNS4_4SM904GMMA30MMA_64x64x32_F32E4M3E4M3_SS_TNILNSN_7ScaleInE1ELSP_1EEEEEENS4_6LayoutISC_NS5_IJNSA_ILi0EEEST_ST_EEEEENS5_IJNS4_10UnderscoreESW_SW_EEEEENS4_13SM90_TMA_LOADENS4_14ComposedLayoutINS4_7SwizzleILi1ELi4ELi3EEENS4_18smem_ptr_flag_bitsILi8EEENSS_INS5_IJNSA_ILi8EEESG_EEENS5_IJSG_SB_EEEEEEEvNS4_8identityESZ_S19_vS1A_EENS_8epilogue10collective6detail29Sm90TmaWarpSpecializedAdapterINS1D_15DefaultEpilogueISI_SJ_SJ_NS1C_6thread17LinearCombinationISI_Li1EffLNS1H_9ScaleType4KindE0ELNS_15FloatRoundStyleE2ESI_EENS1_15EpilogueDefaultEEEEEvvEEEEvNT_6ParamsE)
        /*0014*/ 	.word	0x00000000


	//----- nvinfo : EIATTR_MIN_STACK_SIZE
	.align		4
.L_14:
        /*0018*/ 	.byte	0x04, 0x12
        /*001a*/ 	.short	(.L_16 - .L_15)
	.align		4
.L_15:
        /*001c*/ 	.word	index@(_ZN7cutlass13device_kernelINS_4gemm6kernel13GemmUniversalIN4cute5tupleIJiiiiEEENS1_10collective13CollectiveMmaINS1_37MainloopSm90TmaGmmaWarpSpecializedFP8ILi5ENS5_IJNS4_1CILi1EEESB_SB_EEENS1_32KernelTmaWarpSpecializedPingpongEEENS5_IJNSA_ILi64EEESF_NSA_ILi32EEEEEENS_12float_e4m3_tENS5_IJlSB_lEEESI_SJ_NS4_8TiledMMAINS4_8MMA_AtomIJNS4_4SM904GMMA30MMA_64x64x32_F32E4M3E4M3_SS_TNILNSN_7ScaleInE1ELSP_1EEEEEENS4_6LayoutISC_NS5_IJNSA_ILi0EEEST_ST_EEEEENS5_IJNS4_10UnderscoreESW_SW_EEEEENS4_13SM90_TMA_LOADENS4_14ComposedLayoutINS4_7SwizzleILi1ELi4ELi3EEENS4_18smem_ptr_flag_bitsILi8EEENSS_INS5_IJNSA_ILi8EEESG_EEENS5_IJSG_SB_EEEEEEEvNS4_8identityESZ_S19_vS1A_EENS_8epilogue10collective6detail29Sm90TmaWarpSpecializedAdapterINS1D_15DefaultEpilogueISI_SJ_SJ_NS1C_6thread17LinearCombinationISI_Li1EffLNS1H_9ScaleType4KindE0ELNS_15FloatRoundStyleE2ESI_EENS1_15EpilogueDefaultEEEEEvvEEEEvNT_6ParamsE)
        /*0020*/ 	.word	0x00000000
.L_16:


//--------------------- .nv.compat                --------------------------
	.section	.nv.compat,"",@"SHT_CUDA_COMPAT_INFO"
	.align	4
        /*0000*/ 	.byte	0x02, 0x09, 0x01, 0x00, 0x02, 0x02, 0x04, 0x00, 0x02, 0x05, 0x05, 0x00, 0x03, 0x07, 0x01, 0x01
        /*0010*/ 	.byte	0x02, 0x03, 0x01, 0x00, 0x02, 0x06, 0x01, 0x00, 0x04, 0x0b, 0x08, 0x00, 0x00, 0x00, 0x00, 0x00
        /*0020*/ 	.byte	0x00, 0x00, 0x00, 0x00


//--------------------- .nv.info._ZN7cutlass13device_kernelINS_4gemm6kernel13GemmUniversalIN4cute5tupleIJiiiiEEENS1_10collective13CollectiveMmaINS1_37MainloopSm90TmaGmmaWarpSpecializedFP8ILi5ENS5_IJNS4_1CILi1EEESB_SB_EEENS1_32KernelTmaWarpSpecializedPingpongEEENS5_IJNSA_ILi64EEESF_NSA_ILi32EEEEEENS_12float_e4m3_tENS5_IJlSB_lEEESI_SJ_NS4_8TiledMMAINS4_8MMA_AtomIJNS4_4SM904GMMA30MMA_64x64x32_F32E4M3E4M3_SS_TNILNSN_7ScaleInE1ELSP_1EEEEEENS4_6LayoutISC_NS5_IJNSA_ILi0EEEST_ST_EEEEENS5_IJNS4_10UnderscoreESW_SW_EEEEENS4_13SM90_TMA_LOADENS4_14ComposedLayoutINS4_7SwizzleILi1ELi4ELi3EEENS4_18smem_ptr_flag_bitsILi8EEENSS_INS5_IJNSA_ILi8EEESG_EEENS5_IJSG_SB_EEEEEEEvNS4_8identityESZ_S19_vS1A_EENS_8epilogue10collective6detail29Sm90TmaWarpSpecializedAdapterINS1D_15DefaultEpilogueISI_SJ_SJ_NS1C_6thread17LinearCombinationISI_Li1EffLNS1H_9ScaleType4KindE0ELNS_15FloatRoundStyleE2ESI_EENS1_15EpilogueDefaultEEEEEvvEEEEvNT_6ParamsE --------------------------
	.section	.nv.info._ZN7cutlass13device_kernelINS_4gemm6kernel13GemmUniversalIN4cute5tupleIJiiiiEEENS1_10collective13CollectiveMmaINS1_37MainloopSm90TmaGmmaWarpSpecializedFP8ILi5ENS5_IJNS4_1CILi1EEESB_SB_EEENS1_32KernelTmaWarpSpecializedPingpongEEENS5_IJNSA_ILi64EEESF_NSA_ILi32EEEEEENS_12float_e4m3_tENS5_IJlSB_lEEESI_SJ_NS4_8TiledMMAINS4_8MMA_AtomIJNS4_4SM904GMMA30MMA_64x64x32_F32E4M3E4M3_SS_TNILNSN_7ScaleInE1ELSP_1EEEEEENS4_6LayoutISC_NS5_IJNSA_ILi0EEEST_ST_EEEEENS5_IJNS4_10UnderscoreESW_SW_EEEEENS4_13SM90_TMA_LOADENS4_14ComposedLayoutINS4_7SwizzleILi1ELi4ELi3EEENS4_18smem_ptr_flag_bitsILi8EEENSS_INS5_IJNSA_ILi8EEESG_EEENS5_IJSG_SB_EEEEEEEvNS4_8identityESZ_S19_vS1A_EENS_8epilogue10collective6detail29Sm90TmaWarpSpecializedAdapterINS1D_15DefaultEpilogueISI_SJ_SJ_NS1C_6thread17LinearCombinationISI_Li1EffLNS1H_9ScaleType4KindE0ELNS_15FloatRoundStyleE2ESI_EENS1_15EpilogueDefaultEEEEEvvEEEEvNT_6ParamsE,"",@"SHT_CUDA_INFO"
	.sectionflags	@""
	.align	4


	//----- nvinfo : EIATTR_CUDA_API_VERSION
	.align		4
        /*0000*/ 	.byte	0x04, 0x37
        /*0002*/ 	.short	(.L_18 - .L_17)
.L_17:
        /*0004*/ 	.word	0x00000082


	//----- nvinfo : EIATTR_KPARAM_INFO
	.align		4
.L_18:
        /*0008*/ 	.byte	0x04, 0x17
        /*000a*/ 	.short	(.L_20 - .L_19)
.L_19:
        /*000c*/ 	.word	0x00000000
        /*0010*/ 	.short	0x0000
        /*0012*/ 	.short	0x0070
        /*0014*/ 	.byte	0x00, 0xf0, 0x01, 0x10


	//----- nvinfo : EIATTR_SPARSE_MMA_MASK
	.align		4
.L_20:
        /*0018*/ 	.byte	0x03, 0x50
        /*001a*/ 	.short	0x0000


	//----- nvinfo : EIATTR_MAXREG_COUNT
	.align		4
        /*001c*/ 	.byte	0x03, 0x1b
        /*001e*/ 	.short	0x00a8


	//----- nvinfo : EIATTR_NUM_BARRIERS
	.align		4
        /*0020*/ 	.byte	0x02, 0x4c
        /*0022*/ 	.byte	0x01
	.zero		1


	//----- nvinfo : EIATTR_MERCURY_ISA_VERSION
	.align		4
        /*0024*/ 	.byte	0x03, 0x5f
        /*0026*/ 	.short	0x0101


	//----- nvinfo : EIATTR_INT_WARP_WIDE_INSTR_OFFSETS
	.align		4
        /*0028*/ 	.byte	0x04, 0x31
        /*002a*/ 	.short	(.L_22 - .L_21)


	//   ....[0]....
.L_21:
        /*002c*/ 	.word	0x00000440


	//   ....[1]....
        /*0030*/ 	.word	0x00000460


	//   ....[2]....
        /*0034*/ 	.word	0x000004e0


	//   ....[3]....
        /*0038*/ 	.word	0x000004f0


	//   ....[4]....
        /*003c*/ 	.word	0x00000500


	//   ....[5]....
        /*0040*/ 	.word	0x00000520


	//   ....[6]....
        /*0044*/ 	.word	0x00000570


	//   ....[7]....
        /*0048*/ 	.word	0x00000590


	//----- nvinfo : EIATTR_COOP_GROUP_MASK_REGIDS
	.align		4
.L_22:
        /*004c*/ 	.byte	0x04, 0x29
        /*004e*/ 	.short	(.L_24 - .L_23)


	//   ....[0]....
.L_23:
        /*0050*/ 	.word	0xffffffff


	//   ....[1]....
        /*0054*/ 	.word	0xffffffff


	//   ....[2]....
        /*0058*/ 	.word	0xffffffff


	//   ....[3]....
        /*005c*/ 	.word	0xffffffff


	//   ....[4]....
        /*0060*/ 	.word	0xffffffff


	//   ....[5]....
        /*0064*/ 	.word	0xffffffff


	//----- nvinfo : EIATTR_COOP_GROUP_INSTR_OFFSETS
	.align		4
.L_24:
        /*0068*/ 	.byte	0x04, 0x28
        /*006a*/ 	.short	(.L_26 - .L_25)


	//   ....[0]....
.L_25:
        /*006c*/ 	.word	0x00000060


	//   ....[1]....
        /*0070*/ 	.word	0x00000070


	//   ....[2]....
        /*0074*/ 	.word	0x00000130


	//   ....[3]....
        /*0078*/ 	.word	0x000002e0


	//   ....[4]....
        /*007c*/ 	.word	0x00000320


	//   ....[5]....
        /*0080*/ 	.word	0x00000360


	//----- nvinfo : EIATTR_REG_RECONFIG
	.align		4
.L_26:
        /*0084*/ 	.byte	0x01, 0x54
	.zero		2


	//----- nvinfo : EIATTR_MBARRIER_INSTR_OFFSETS
	.align		4
        /*0088*/ 	.byte	0x04, 0x39
        /*008a*/ 	.short	(.L_28 - .L_27)


	//   ....[0]....
.L_27:
        /*008c*/ 	.word	0x00000230
        /*0090*/ 	.word	0x000000ff
        /*0094*/ 	.word	0x00000000
        /*0098*/ 	.short	0x0100
        /*009a*/ 	.byte	0x08
	.zero		1


	//   ....[1]....
        /*009c*/ 	.word	0x00000240
        /*00a0*/ 	.word	0x000000ff
        /*00a4*/ 	.word	0x00000028
        /*00a8*/ 	.short	0x0100
        /*00aa*/ 	.byte	0x08
	.zero		1


	//   ....[2]....
        /*00ac*/ 	.word	0x00000250
        /*00b0*/ 	.word	0x000000ff
        /*00b4*/ 	.word	0x00000008
        /*00b8*/ 	.short	0x0100
        /*00ba*/ 	.byte	0x08
	.zero		1


	//   ....[3]....
        /*00bc*/ 	.word	0x00000260
        /*00c0*/ 	.word	0x000000ff
        /*00c4*/ 	.word	0x00000030
        /*00c8*/ 	.short	0x0100
        /*00ca*/ 	.byte	0x08
	.zero		1


	//   ....[4]....
        /*00cc*/ 	.word	0x00000270
        /*00d0*/ 	.word	0x000000ff
        /*00d4*/ 	.word	0x00000010
        /*00d8*/ 	.short	0x0100
        /*00da*/ 	.byte	0x08
	.zero		1


	//   ....[5]....
        /*00dc*/ 	.word	0x00000280
        /*00e0*/ 	.word	0x000000ff
        /*00e4*/ 	.word	0x00000038
        /*00e8*/ 	.short	0x0100
        /*00ea*/ 	.byte	0x08
	.zero		1


	//   ....[6]....
        /*00ec*/ 	.word	0x00000290
        /*00f0*/ 	.word	0x000000ff
        /*00f4*/ 	.word	0x00000018
        /*00f8*/ 	.short	0x0100
        /*00fa*/ 	.byte	0x08
	.zero		1


	//   ....[7]....
        /*00fc*/ 	.word	0x000002a0
        /*0100*/ 	.word	0x000000ff
        /*0104*/ 	.word	0x00000040
        /*0108*/ 	.short	0x0100
        /*010a*/ 	.byte	0x08
	.zero		1


	//   ....[8]....
        /*010c*/ 	.word	0x000002b0
        /*0110*/ 	.word	0x000000ff
        /*0114*/ 	.word	0x00000020
        /*0118*/ 	.short	0x0100
        /*011a*/ 	.byte	0x08
	.zero		1


	//   ....[9]....
        /*011c*/ 	.word	0x000002c0
        /*0120*/ 	.word	0x000000ff
        /*0124*/ 	.word	0x00000048
        /*0128*/ 	.short	0x0100
        /*012a*/ 	.byte	0x08
	.zero		1


	//   ....[10]....
        /*012c*/ 	.word	0x000005d0
        /*0130*/ 	.word	0x000000ff
        /*0134*/ 	.word	0x00000080
        /*0138*/ 	.short	0x0100
        /*013a*/ 	.byte	0x08
	.zero		1


	//   ....[11]....
        /*013c*/ 	.word	0x00000640
        /*0140*/ 	.word	0x000000ff
        /*0144*/ 	.word	0x00000088
        /*0148*/ 	.short	0x0100
        /*014a*/ 	.byte	0x08
	.zero		1


	//   ....[12]....
        /*014c*/ 	.word	0x00000660
        /*0150*/ 	.word	0x000000ff
        /*0154*/ 	.word	0x00000060
        /*0158*/ 	.short	0x0100
        /*015a*/ 	.byte	0x09
	.zero		1


	//   ....[13]....
        /*015c*/ 	.word	0x00000670
        /*0160*/ 	.word	0x000000ff
        /*0164*/ 	.word	0x00000068
        /*0168*/ 	.short	0x0100
        /*016a*/ 	.byte	0x09
	.zero		1


	//   ....[14]....
        /*016c*/ 	.word	0x00000680
        /*0170*/ 	.word	0x000000ff
        /*0174*/ 	.word	0x00000070
        /*0178*/ 	.short	0x0100
        /*017a*/ 	.byte	0x09
	.zero		1


	//   ....[15]....
        /*017c*/ 	.word	0x00000690
        /*0180*/ 	.word	0x000000ff
        /*0184*/ 	.word	0x00000078
        /*0188*/ 	.short	0x0100
        /*018a*/ 	.byte	0x09
	.zero		1


	//   ....[16]....
        /*018c*/ 	.word	0x000014c0
        /*0190*/ 	.word	0x000000ff
        /*0194*/ 	.word	0xfffffff8
        /*0198*/ 	.short	0x010a
        /*019a*/ 	.byte	0x0f
	.zero		1


	//   ....[17]....
        /*019c*/ 	.word	0x00001790
        /*01a0*/ 	.word	0x000000ff
        /*01a4*/ 	.word	0x00000000
        /*01a8*/ 	.short	0x010a
        /*01aa*/ 	.byte	0x06
	.zero		1


	//   ....[18]....
        /*01ac*/ 	.word	0x000017d0
        /*01b0*/ 	.word	0x000000ff
        /*01b4*/ 	.word	0x00000000
        /*01b8*/ 	.short	0x010a
        /*01ba*/ 	.byte	0x06
	.zero		1


	//   ....[19]....
        /*01bc*/ 	.word	0x00001cf0
        /*01c0*/ 	.word	0x000000ff
        /*01c4*/ 	.word	0x00000000
        /*01c8*/ 	.short	0x010a
        /*01ca*/ 	.byte	0x09
	.zero		1


	//   ....[20]....
        /*01cc*/ 	.word	0x00001d30
        /*01d0*/ 	.word	0x000000ff
        /*01d4*/ 	.word	0x00000000
        /*01d8*/ 	.short	0x010a
        /*01da*/ 	.byte	0x09
	.zero		1


	//   ....[21]....
        /*01dc*/ 	.word	0x000020c0
        /*01e0*/ 	.word	0x000000ff
        /*01e4*/ 	.word	0x00000000
        /*01e8*/ 	.short	0x0101
        /*01ea*/ 	.byte	0x08
	.zero		1


	//   ....[22]....
        /*01ec*/ 	.word	0x00002430
        /*01f0*/ 	.word	0x0000000f
        /*01f4*/ 	.word	0x00000000
        /*01f8*/ 	.short	0x0101
        /*01fa*/ 	.byte	0x18
	.zero		1


	//   ....[23]....
        /*01fc*/ 	.word	0x00002510
        /*0200*/ 	.word	0x000000ff
        /*0204*/ 	.word	0x00000000
        /*0208*/ 	.short	0x0101
        /*020a*/ 	.byte	0x08
	.zero		1


	//   ....[24]....
        /*020c*/ 	.word	0x000025c0
        /*0210*/ 	.word	0x000000ff
        /*0214*/ 	.word	0x00000008
        /*0218*/ 	.short	0x010a
        /*021a*/ 	.byte	0x0f
	.zero		1


	//   ....[25]....
        /*021c*/ 	.word	0x00004e20
        /*0220*/ 	.word	0x00000004
        /*0224*/ 	.word	0x00000000
        /*0228*/ 	.short	0x0101
        /*022a*/ 	.byte	0x18
	.zero		1


	//   ....[26]....
        /*022c*/ 	.word	0x00005700
        /*0230*/ 	.word	0x00000013
        /*0234*/ 	.word	0x00000028
        /*0238*/ 	.short	0x010a
        /*023a*/ 	.byte	0x3f
	.zero		1


	//   ....[27]....
        /*023c*/ 	.word	0x00005a50
        /*0240*/ 	.word	0x0000000a
        /*0244*/ 	.word	0x00000088
        /*0248*/ 	.short	0x0101
        /*024a*/ 	.byte	0x3f
	.zero		1


	//   ....[28]....
        /*024c*/ 	.word	0x000061b0
        /*0250*/ 	.word	0x00000005
        /*0254*/ 	.word	0x00000000
        /*0258*/ 	.short	0x010a
        /*025a*/ 	.byte	0x3f
	.zero		1


	//   ....[29]....
        /*025c*/ 	.word	0x00006230
        /*0260*/ 	.word	0x00000007
        /*0264*/ 	.word	0x00000000
        /*0268*/ 	.short	0x010a
        /*026a*/ 	.byte	0x3f
	.zero		1


	//   ....[30]....
        /*026c*/ 	.word	0x000062c0
        /*0270*/ 	.word	0x00000008
        /*0274*/ 	.word	0x00000000
        /*0278*/ 	.short	0x010a
        /*027a*/ 	.byte	0x3f
	.zero		1


	//   ....[31]....
        /*027c*/ 	.word	0x00006350
        /*0280*/ 	.word	0x0000000b
        /*0284*/ 	.word	0x00000000
        /*0288*/ 	.short	0x010a
        /*028a*/ 	.byte	0x3f
	.zero		1


	//   ....[32]....
        /*028c*/ 	.word	0x000063e0
        /*0290*/ 	.word	0x00000003
        /*0294*/ 	.word	0x00000000
        /*0298*/ 	.short	0x010a
        /*029a*/ 	.byte	0x3f
	.zero		1


	//   ....[33]....
        /*029c*/ 	.word	0x00006450
        /*02a0*/ 	.word	0x0000000f
        /*02a4*/ 	.word	0xfffffff8
        /*02a8*/ 	.short	0x010a
        /*02aa*/ 	.byte	0x3f
	.zero		1


	//   ....[34]....
        /*02ac*/ 	.word	0x000064b0
        /*02b0*/ 	.word	0x0000000f
        /*02b4*/ 	.word	0x00000000
        /*02b8*/ 	.short	0x010a
        /*02ba*/ 	.byte	0x3f
	.zero		1


	//   ....[35]....
        /*02bc*/ 	.word	0x00006510
        /*02c0*/ 	.word	0x00000010
        /*02c4*/ 	.word	0x00000000
        /*02c8*/ 	.short	0x010a
        /*02ca*/ 	.byte	0x3f
	.zero		1


	//   ....[36]....
        /*02cc*/ 	.word	0x00006570
        /*02d0*/ 	.word	0x0000000f
        /*02d4*/ 	.word	0x00000008
        /*02d8*/ 	.short	0x010a
        /*02da*/ 	.byte	0x3f
	.zero		1


	//   ....[37]....
        /*02dc*/ 	.word	0x00006640
        /*02e0*/ 	.word	0x00000013
        /*02e4*/ 	.word	0x00000028
        /*02e8*/ 	.short	0x010a
        /*02ea*/ 	.byte	0x3f
	.zero		1


	//   ....[38]....
        /*02ec*/ 	.word	0x00006720
        /*02f0*/ 	.word	0x00000005
        /*02f4*/ 	.word	0x00000000
        /*02f8*/ 	.short	0x010a
        /*02fa*/ 	.byte	0x3f
	.zero		1


	//   ....[39]....
        /*02fc*/ 	.word	0x00006770
        /*0300*/ 	.word	0x00000007
        /*0304*/ 	.word	0x00000000
        /*0308*/ 	.short	0x010a
        /*030a*/ 	.byte	0x3f
	.zero		1


	//   ....[40]....
        /*030c*/ 	.word	0x000067c0
        /*0310*/ 	.word	0x00000008
        /*0314*/ 	.word	0x00000000
        /*0318*/ 	.short	0x010a
        /*031a*/ 	.byte	0x3f
	.zero		1


	//   ....[41]....
        /*031c*/ 	.word	0x00006810
        /*0320*/ 	.word	0x0000000b
        /*0324*/ 	.word	0x00000000
        /*0328*/ 	.short	0x010a
        /*032a*/ 	.byte	0x3f
	.zero		1


	//----- nvinfo : EIATTR_NUM_MBARRIERS
	.align		4
.L_28:
        /*032c*/ 	.byte	0x03, 0x38
        /*032e*/ 	.short	0x0010


	//----- nvinfo : EIATTR_EXIT_INSTR_OFFSETS
	.align		4
        /*0330*/ 	.byte	0x04, 0x1c
        /*0332*/ 	.short	(.L_30 - .L_29)


	//   ....[0]....
.L_29:
        /*0334*/ 	.word	0x00001170


	//   ....[1]....
        /*0338*/ 	.word	0x000011d0


	//   ....[2]....
        /*033c*/ 	.word	0x00005430


	//   ....[3]....
        /*0340*/ 	.word	0x00005460


	//   ....[4]....
        /*0344*/ 	.word	0x00006430


	//----- nvinfo : EIATTR_MAX_THREADS
	.align		4
.L_30:
        /*0348*/ 	.byte	0x04, 0x05
        /*034a*/ 	.short	(.L_32 - .L_31)
.L_31:
        /*034c*/ 	.word	0x00000180
        /*0350*/ 	.word	0x00000001
        /*0354*/ 	.word	0x00000001


	//----- nvinfo : EIATTR_CRS_STACK_SIZE
	.align		4
.L_32:
        /*0358*/ 	.byte	0x04, 0x1e
        /*035a*/ 	.short	(.L_34 - .L_33)
.L_33:
        /*035c*/ 	.word	0x00000000


	//----- nvinfo : EIATTR_CBANK_PARAM_SIZE
	.align		4
.L_34:
        /*0360*/ 	.byte	0x03, 0x19
        /*0362*/ 	.short	0x0470


	//----- nvinfo : EIATTR_PARAM_CBANK
	.align		4
        /*0364*/ 	.byte	0x04, 0x0a
        /*0366*/ 	.short	(.L_36 - .L_35)
	.align		4
.L_35:
        /*0368*/ 	.word	index@(.nv.constant0._ZN7cutlass13device_kernelINS_4gemm6kernel13GemmUniversalIN4cute5tupleIJiiiiEEENS1_10collective13CollectiveMmaINS1_37MainloopSm90TmaGmmaWarpSpecializedFP8ILi5ENS5_IJNS4_1CILi1EEESB_SB_EEENS1_32KernelTmaWarpSpecializedPingpongEEENS5_IJNSA_ILi64EEESF_NSA_ILi32EEEEEENS_12float_e4m3_tENS5_IJlSB_lEEESI_SJ_NS4_8TiledMMAINS4_8MMA_AtomIJNS4_4SM904GMMA30MMA_64x64x32_F32E4M3E4M3_SS_TNILNSN_7ScaleInE1ELSP_1EEEEEENS4_6LayoutISC_NS5_IJNSA_ILi0EEEST_ST_EEEEENS5_IJNS4_10UnderscoreESW_SW_EEEEENS4_13SM90_TMA_LOADENS4_14ComposedLayoutINS4_7SwizzleILi1ELi4ELi3EEENS4_18smem_ptr_flag_bitsILi8EEENSS_INS5_IJNSA_ILi8EEESG_EEENS5_IJSG_SB_EEEEEEEvNS4_8identityESZ_S19_vS1A_EENS_8epilogue10collective6detail29Sm90TmaWarpSpecializedAdapterINS1D_15DefaultEpilogueISI_SJ_SJ_NS1C_6thread17LinearCombinationISI_Li1EffLNS1H_9ScaleType4KindE0ELNS_15FloatRoundStyleE2ESI_EENS1_15EpilogueDefaultEEEEEvvEEEEvNT_6ParamsE)
        /*036c*/ 	.short	0x0210
        /*036e*/ 	.short	0x0470


	//----- nvinfo : EIATTR_SW_WAR
	.align		4
.L_36:
        /*0370*/ 	.byte	0x04, 0x36
        /*0372*/ 	.short	(.L_38 - .L_37)
.L_37:
        /*0374*/ 	.word	0x00000008
.L_38:


//--------------------- .nv.callgraph             --------------------------
	.section	.nv.callgraph,"",@"SHT_CUDA_CALLGRAPH"
	.align	4
	.sectionentsize	8
	.align		4
        /*0000*/ 	.word	0x00000000
	.align		4
        /*0004*/ 	.word	0xffffffff
	.align		4
        /*0008*/ 	.word	0x00000000
	.align		4
        /*000c*/ 	.word	0xfffffffe
	.align		4
        /*0010*/ 	.word	0x00000000
	.align		4
        /*0014*/ 	.word	0xfffffffd
	.align		4
        /*0018*/ 	.word	0x00000000
	.align		4
        /*001c*/ 	.word	0xfffffffc


//--------------------- .nv.constant4             --------------------------
	.section	.nv.constant4,"a",@progbits
	.align	8
	.align		8
.nv.constant4:
        /*0000*/ 	.dword	_ZN39_INTERNAL_c873055f_4_k_cu_5bf8cd62_32184cuda3std3__45__cpo5beginE
	.align		8
        /*0008*/ 	.dword	_ZN39_INTERNAL_c873055f_4_k_cu_5bf8cd62_32184cuda3std3__45__cpo3endE
	.align		8
        /*0010*/ 	.dword	_ZN39_INTERNAL_c873055f_4_k_cu_5bf8cd62_32184cuda3std3__45__cpo6cbeginE
	.align		8
        /*0018*/ 	.dword	_ZN39_INTERNAL_c873055f_4_k_cu_5bf8cd62_32184cuda3std3__45__cpo4cendE
	.align		8
        /*0020*/ 	.dword	_ZN39_INTERNAL_c873055f_4_k_cu_5bf8cd62_32184cuda3std3__441_GLOBAL__N__c873055f_4_k_cu_5bf8cd62_32186ignoreE
	.align		8
        /*0028*/ 	.dword	_ZN39_INTERNAL_c873055f_4_k_cu_5bf8cd62_32184cuda3std3__419piecewise_constructE
	.align		8
        /*0030*/ 	.dword	_ZN39_INTERNAL_c873055f_4_k_cu_5bf8cd62_32184cuda3std3__48in_placeE
	.align		8
        /*0038*/ 	.dword	_ZN39_INTERNAL_c873055f_4_k_cu_5bf8cd62_32184cuda3std6ranges3__45__cpo4swapE
	.align		8
        /*0040*/ 	.dword	_ZN39_INTERNAL_c873055f_4_k_cu_5bf8cd62_32184cuda3std6ranges3__45__cpo9iter_moveE
	.align		8
        /*0048*/ 	.dword	_ZN39_INTERNAL_c873055f_4_k_cu_5bf8cd62_32184cute7productE
	.align		8
        /*0050*/ 	.dword	_ZN39_INTERNAL_c873055f_4_k_cu_5bf8cd62_32184cute1_E


//--------------------- .text._ZN7cutlass13device_kernelINS_4gemm6kernel13GemmUniversalIN4cute5tupleIJiiiiEEENS1_10collective13CollectiveMmaINS1_37MainloopSm90TmaGmmaWarpSpecializedFP8ILi5ENS5_IJNS4_1CILi1EEESB_SB_EEENS1_32KernelTmaWarpSpecializedPingpongEEENS5_IJNSA_ILi64EEESF_NSA_ILi32EEEEEENS_12float_e4m3_tENS5_IJlSB_lEEESI_SJ_NS4_8TiledMMAINS4_8MMA_AtomIJNS4_4SM904GMMA30MMA_64x64x32_F32E4M3E4M3_SS_TNILNSN_7ScaleInE1ELSP_1EEEEEENS4_6LayoutISC_NS5_IJNSA_ILi0EEEST_ST_EEEEENS5_IJNS4_10UnderscoreESW_SW_EEEEENS4_13SM90_TMA_LOADENS4_14ComposedLayoutINS4_7SwizzleILi1ELi4ELi3EEENS4_18smem_ptr_flag_bitsILi8EEENSS_INS5_IJNSA_ILi8EEESG_EEENS5_IJSG_SB_EEEEEEEvNS4_8identityESZ_S19_vS1A_EENS_8epilogue10collective6detail29Sm90TmaWarpSpecializedAdapterINS1D_15DefaultEpilogueISI_SJ_SJ_NS1C_6thread17LinearCombinationISI_Li1EffLNS1H_9ScaleType4KindE0ELNS_15FloatRoundStyleE2ESI_EENS1_15EpilogueDefaultEEEEEvvEEEEvNT_6ParamsE --------------------------
	.section	.text._ZN7cutlass13device_kernelINS_4gemm6kernel13GemmUniversalIN4cute5tupleIJiiiiEEENS1_10collective13CollectiveMmaINS1_37MainloopSm90TmaGmmaWarpSpecializedFP8ILi5ENS5_IJNS4_1CILi1EEESB_SB_EEENS1_32KernelTmaWarpSpecializedPingpongEEENS5_IJNSA_ILi64EEESF_NSA_ILi32EEEEEENS_12float_e4m3_tENS5_IJlSB_lEEESI_SJ_NS4_8TiledMMAINS4_8MMA_AtomIJNS4_4SM904GMMA30MMA_64x64x32_F32E4M3E4M3_SS_TNILNSN_7ScaleInE1ELSP_1EEEEEENS4_6LayoutISC_NS5_IJNSA_ILi0EEEST_ST_EEEEENS5_IJNS4_10UnderscoreESW_SW_EEEEENS4_13SM90_TMA_LOADENS4_14ComposedLayoutINS4_7SwizzleILi1ELi4ELi3EEENS4_18smem_ptr_flag_bitsILi8EEENSS_INS5_IJNSA_ILi8EEESG_EEENS5_IJSG_SB_EEEEEEEvNS4_8identityESZ_S19_vS1A_EENS_8epilogue10collective6detail29Sm90TmaWarpSpecializedAdapterINS1D_15DefaultEpilogueISI_SJ_SJ_NS1C_6thread17LinearCombinationISI_Li1EffLNS1H_9ScaleType4KindE0ELNS_15FloatRoundStyleE2ESI_EENS1_15EpilogueDefaultEEEEEvvEEEEvNT_6ParamsE,"ax",@progbits
	.align	128
.text._ZN7cutlass13device_kernelINS_4gemm6kernel13GemmUniversalIN4cute5tupleIJiiiiEEENS1_10collective13CollectiveMmaINS1_37MainloopSm90TmaGmmaWarpSpecializedFP8ILi5ENS5_IJNS4_1CILi1EEESB_SB_EEENS1_32KernelTmaWarpSpecializedPingpongEEENS5_IJNSA_ILi64EEESF_NSA_ILi32EEEEEENS_12float_e4m3_tENS5_IJlSB_lEEESI_SJ_NS4_8TiledMMAINS4_8MMA_AtomIJNS4_4SM904GMMA30MMA_64x64x32_F32E4M3E4M3_SS_TNILNSN_7ScaleInE1ELSP_1EEEEEENS4_6LayoutISC_NS5_IJNSA_ILi0EEEST_ST_EEEEENS5_IJNS4_10UnderscoreESW_SW_EEEEENS4_13SM90_TMA_LOADENS4_14ComposedLayoutINS4_7SwizzleILi1ELi4ELi3EEENS4_18smem_ptr_flag_bitsILi8EEENSS_INS5_IJNSA_ILi8EEESG_EEENS5_IJSG_SB_EEEEEEEvNS4_8identityESZ_S19_vS1A_EENS_8epilogue10collective6detail29Sm90TmaWarpSpecializedAdapterINS1D_15DefaultEpilogueISI_SJ_SJ_NS1C_6thread17LinearCombinationISI_Li1EffLNS1H_9ScaleType4KindE0ELNS_15FloatRoundStyleE2ESI_EENS1_15EpilogueDefaultEEEEEvvEEEEvNT_6ParamsE:
        .type           _ZN7cutlass13device_kernelINS_4gemm6kernel13GemmUniversalIN4cute5tupleIJiiiiEEENS1_10collective13CollectiveMmaINS1_37MainloopSm90TmaGmmaWarpSpecializedFP8ILi5ENS5_IJNS4_1CILi1EEESB_SB_EEENS1_32KernelTmaWarpSpecializedPingpongEEENS5_IJNSA_ILi64EEESF_NSA_ILi32EEEEEENS_12float_e4m3_tENS5_IJlSB_lEEESI_SJ_NS4_8TiledMMAINS4_8MMA_AtomIJNS4_4SM904GMMA30MMA_64x64x32_F32E4M3E4M3_SS_TNILNSN_7ScaleInE1ELSP_1EEEEEENS4_6LayoutISC_NS5_IJNSA_ILi0EEEST_ST_EEEEENS5_IJNS4_10UnderscoreESW_SW_EEEEENS4_13SM90_TMA_LOADENS4_14ComposedLayoutINS4_7SwizzleILi1ELi4ELi3EEENS4_18smem_ptr_flag_bitsILi8EEENSS_INS5_IJNSA_ILi8EEESG_EEENS5_IJSG_SB_EEEEEEEvNS4_8identityESZ_S19_vS1A_EENS_8epilogue10collective6detail29Sm90TmaWarpSpecializedAdapterINS1D_15DefaultEpilogueISI_SJ_SJ_NS1C_6thread17LinearCombinationISI_Li1EffLNS1H_9ScaleType4KindE0ELNS_15FloatRoundStyleE2ESI_EENS1_15EpilogueDefaultEEEEEvvEEEEvNT_6ParamsE,@function
        .size           _ZN7cutlass13device_kernelINS_4gemm6kernel13GemmUniversalIN4cute5tupleIJiiiiEEENS1_10collective13CollectiveMmaINS1_37MainloopSm90TmaGmmaWarpSpecializedFP8ILi5ENS5_IJNS4_1CILi1EEESB_SB_EEENS1_32KernelTmaWarpSpecializedPingpongEEENS5_IJNSA_ILi64EEESF_NSA_ILi32EEEEEENS_12float_e4m3_tENS5_IJlSB_lEEESI_SJ_NS4_8TiledMMAINS4_8MMA_AtomIJNS4_4SM904GMMA30MMA_64x64x32_F32E4M3E4M3_SS_TNILNSN_7ScaleInE1ELSP_1EEEEEENS4_6LayoutISC_NS5_IJNSA_ILi0EEEST_ST_EEEEENS5_IJNS4_10UnderscoreESW_SW_EEEEENS4_13SM90_TMA_LOADENS4_14ComposedLayoutINS4_7SwizzleILi1ELi4ELi3EEENS4_18smem_ptr_flag_bitsILi8EEENSS_INS5_IJNSA_ILi8EEESG_EEENS5_IJSG_SB_EEEEEEEvNS4_8identityESZ_S19_vS1A_EENS_8epilogue10collective6detail29Sm90TmaWarpSpecializedAdapterINS1D_15DefaultEpilogueISI_SJ_SJ_NS1C_6thread17LinearCombinationISI_Li1EffLNS1H_9ScaleType4KindE0ELNS_15FloatRoundStyleE2ESI_EENS1_15EpilogueDefaultEEEEEvvEEEEvNT_6ParamsE,(.L_x_142 - _ZN7cutlass13device_kernelINS_4gemm6kernel13GemmUniversalIN4cute5tupleIJiiiiEEENS1_10collective13CollectiveMmaINS1_37MainloopSm90TmaGmmaWarpSpecializedFP8ILi5ENS5_IJNS4_1CILi1EEESB_SB_EEENS1_32KernelTmaWarpSpecializedPingpongEEENS5_IJNSA_ILi64EEESF_NSA_ILi32EEEEEENS_12float_e4m3_tENS5_IJlSB_lEEESI_SJ_NS4_8TiledMMAINS4_8MMA_AtomIJNS4_4SM904GMMA30MMA_64x64x32_F32E4M3E4M3_SS_TNILNSN_7ScaleInE1ELSP_1EEEEEENS4_6LayoutISC_NS5_IJNSA_ILi0EEEST_ST_EEEEENS5_IJNS4_10UnderscoreESW_SW_EEEEENS4_13SM90_TMA_LOADENS4_14ComposedLayoutINS4_7SwizzleILi1ELi4ELi3EEENS4_18smem_ptr_flag_bitsILi8EEENSS_INS5_IJNSA_ILi8EEESG_EEENS5_IJSG_SB_EEEEEEEvNS4_8identityESZ_S19_vS1A_EENS_8epilogue10collective6detail29Sm90TmaWarpSpecializedAdapterINS1D_15DefaultEpilogueISI_SJ_SJ_NS1C_6thread17LinearCombinationISI_Li1EffLNS1H_9ScaleType4KindE0ELNS_15FloatRoundStyleE2ESI_EENS1_15EpilogueDefaultEEEEEvvEEEEvNT_6ParamsE)
        .other          _ZN7cutlass13device_kernelINS_4gemm6kernel13GemmUniversalIN4cute5tupleIJiiiiEEENS1_10collective13CollectiveMmaINS1_37MainloopSm90TmaGmmaWarpSpecializedFP8ILi5ENS5_IJNS4_1CILi1EEESB_SB_EEENS1_32KernelTmaWarpSpecializedPingpongEEENS5_IJNSA_ILi64EEESF_NSA_ILi32EEEEEENS_12float_e4m3_tENS5_IJlSB_lEEESI_SJ_NS4_8TiledMMAINS4_8MMA_AtomIJNS4_4SM904GMMA30MMA_64x64x32_F32E4M3E4M3_SS_TNILNSN_7ScaleInE1ELSP_1EEEEEENS4_6LayoutISC_NS5_IJNSA_ILi0EEEST_ST_EEEEENS5_IJNS4_10UnderscoreESW_SW_EEEEENS4_13SM90_TMA_LOADENS4_14ComposedLayoutINS4_7SwizzleILi1ELi4ELi3EEENS4_18smem_ptr_flag_bitsILi8EEENSS_INS5_IJNSA_ILi8EEESG_EEENS5_IJSG_SB_EEEEEEEvNS4_8identityESZ_S19_vS1A_EENS_8epilogue10collective6detail29Sm90TmaWarpSpecializedAdapterINS1D_15DefaultEpilogueISI_SJ_SJ_NS1C_6thread17LinearCombinationISI_Li1EffLNS1H_9ScaleType4KindE0ELNS_15FloatRoundStyleE2ESI_EENS1_15EpilogueDefaultEEEEEvvEEEEvNT_6ParamsE,@"STO_CUDA_ENTRY STV_DEFAULT"
_ZN7cutlass13device_kernelINS_4gemm6kernel13GemmUniversalIN4cute5tupleIJiiiiEEENS1_10collective13CollectiveMmaINS1_37MainloopSm90TmaGmmaWarpSpecializedFP8ILi5ENS5_IJNS4_1CILi1EEESB_SB_EEENS1_32KernelTmaWarpSpecializedPingpongEEENS5_IJNSA_ILi64EEESF_NSA_ILi32EEEEEENS_12float_e4m3_tENS5_IJlSB_lEEESI_SJ_NS4_8TiledMMAINS4_8MMA_AtomIJNS4_4SM904GMMA30MMA_64x64x32_F32E4M3E4M3_SS_TNILNSN_7ScaleInE1ELSP_1EEEEEENS4_6LayoutISC_NS5_IJNSA_ILi0EEEST_ST_EEEEENS5_IJNS4_10UnderscoreESW_SW_EEEEENS4_13SM90_TMA_LOADENS4_14ComposedLayoutINS4_7SwizzleILi1ELi4ELi3EEENS4_18smem_ptr_flag_bitsILi8EEENSS_INS5_IJNSA_ILi8EEESG_EEENS5_IJSG_SB_EEEEEEEvNS4_8identityESZ_S19_vS1A_EENS_8epilogue10collective6detail29Sm90TmaWarpSpecializedAdapterINS1D_15DefaultEpilogueISI_SJ_SJ_NS1C_6thread17LinearCombinationISI_Li1EffLNS1H_9ScaleType4KindE0ELNS_15FloatRoundStyleE2ESI_EENS1_15EpilogueDefaultEEEEEvvEEEEvNT_6ParamsE:
[----:B------:R-:W-:Y:S01]  /*0000*/  LDC R1, c[0x0][0x28] ;  /* 0x00000a00ff017b82 */ /* 0x000fe20000000800 */
[----:B------:R-:W0:Y:S01]  /*0010*/  S2R R11, SR_TID.X ;  /* 0x00000000000b7919 */ /* 0x000e220000002100 */
[----:B------:R-:W-:Y:S01]  /*0020*/  ELECT P0, URZ, PT ;  /* 0x00000000003f782f */ /* 0x000fe20003800000 */
[----:B------:R-:W-:Y:S01]  /*0030*/  BSSY B0, `(.L_x_0) ;  /* 0x000000f000007945 */ /* 0x000fe20003800000 */
[--C-:B0-----:R-:W-:Y:S02]  /*0040*/  SHF.R.U32.HI R0, RZ, 0x5, R11.reuse ;  /* 0x00000005ff007819 */ /* 0x101fe4000001160b */
[----:B------:R-:W-:-:S03]  /*0050*/  SHF.R.U32.HI R4, RZ, 0x7, R11 ;  /* 0x00000007ff047819 */ /* 0x000fc6000001160b */
[----:B------:R-:W0:Y:S04]  /*0060*/  SHFL.IDX PT, R2, R0, RZ, 0x1f ;  /* 0x00001fff00027589 */ /* 0x000e2800000e0000 */
[----:B------:R1:W2:Y:S01]  /*0070*/  SHFL.IDX PT, R5, R4, RZ, 0x1f ;  /* 0x00001fff04057589 */ /* 0x0002a200000e0000 */
[----:B0-----:R-:W-:-:S13]  /*0080*/  ISETP.NE.OR P0, PT, R2, RZ, !P0 ;  /* 0x000000ff0200720c */ /* 0x001fda0004705670 */
[----:B-12---:R-:W-:Y:S05]  /*0090*/  @P0 BRA `(.L_x_1) ;  /* 0x0000000000200947 */ /* 0x006fea0003800000 */
[----:B------:R-:W-:Y:S02]  /*00a0*/  ULDC.64 UR4, c[0x0][0x198] ;  /* 0x0000660000047ab9 */ /* 0x000fe40000000a00 */
[----:B------:R-:W-:Y:S02]  /*00b0*/  UIADD3 UR6, UP0, UR4, 0xf0, URZ ;  /* 0x000000f004067890 */ /* 0x000fe4000ff1e03f */
[----:B------:R-:W-:Y:S02]  /*00c0*/  UIADD3 UR4, UP1, UR4, 0x1f0, URZ ;  /* 0x000001f004047890 */ /* 0x000fe4000ff3e03f */
[----:B------:R-:W-:Y:S02]  /*00d0*/  UIADD3.X UR7, URZ, UR5, URZ, UP0, !UPT ;  /* 0x000000053f077290 */ /* 0x000fe400087fe43f */
[----:B------:R-:W-:-:S07]  /*00e0*/  UIADD3.X UR5, URZ, UR5, URZ, UP1, !UPT ;  /* 0x000000053f057290 */ /* 0x000fce0008ffe43f */
[----:B------:R0:W-:Y:S02]  /*00f0*/  UTMACCTL.PF [UR6] ;  /* 0x00000000060079b9 */ /* 0x0001e40008040000 */
[----:B------:R0:W-:Y:S02]  /*0100*/  UTMACCTL.PF [UR4] ;  /* 0x00000000040079b9 */ /* 0x0001e40008040000 */
[----:B0-----:R-:W-:Y:S01]  /*0110*/  NOP ;  /* 0x0000000000007918 */ /* 0x001fe20000000000 */
.L_x_1:
[----:B------:R-:W-:Y:S05]  /*0120*/  BSYNC B0 ;  /* 0x0000000000007941 */ /* 0x000fea0003800000 */
.L_x_0:
[----:B------:R-:W0:Y:S02]  /*0130*/  SHFL.IDX PT, R3, R0, RZ, 0x1f ;  /* 0x00001fff00037589 */ /* 0x000e2400000e0000 */
[----:B0-----:R-:W-:-:S13]  /*0140*/  ISETP.NE.AND P0, PT, R3, RZ, PT ;  /* 0x000000ff0300720c */ /* 0x001fda0003f05270 */
[----:B------:R-:W-:Y:S05]  /*0150*/  @P0 BRA `(.L_x_2) ;  /* 0x0000000000600947 */ /* 0x000fea0003800000 */
[----:B------:R-:W0:Y:S01]  /*0160*/  S2UR UR8, SR_CgaCtaId ;  /* 0x00000000000879c3 */ /* 0x000e220000008800 */
[----:B------:R-:W-:Y:S01]  /*0170*/  UMOV UR4, 0x400 ;  /* 0x0000040000047882 */ /* 0x000fe20000000000 */
[----:B------:R-:W-:Y:S01]  /*0180*/  UMOV UR5, 0x1 ;  /* 0x0000000100057882 */ /* 0x000fe20000000000 */
[----:B------:R-:W-:Y:S01]  /*0190*/  UMOV UR6, 0x80 ;  /* 0x0000008000067882 */ /* 0x000fe20000000000 */
[----:B------:R-:W-:Y:S01]  /*01a0*/  ELECT P0, URZ, PT ;  /* 0x00000000003f782f */ /* 0x000fe20003800000 */
[----:B------:R-:W-:-:S04]  /*01b0*/  UIADD3 UR6, -UR6, 0x100000, URZ ;  /* 0x0010000006067890 */ /* 0x000fc8000fffe13f */
[----:B------:R-:W-:Y:S02]  /*01c0*/  USHF.L.U32 UR7, UR6, 0xb, URZ ;  /* 0x0000000b06077899 */ /* 0x000fe4000800063f */
[----:B------:R-:W-:Y:S02]  /*01d0*/  USHF.L.U32 UR6, UR6, 0x1, URZ ;  /* 0x0000000106067899 */ /* 0x000fe4000800063f */
[----:B0-----:R-:W-:Y:S02]  /*01e0*/  ULEA UR8, UR8, UR4, 0x18 ;  /* 0x0000000408087291 */ /* 0x001fe4000f8ec03f */
[----:B------:R-:W-:-:S04]  /*01f0*/  UIADD3 UR4, -UR5, 0x100000, URZ ;  /* 0x0010000005047890 */ /* 0x000fc8000fffe13f */
[----:B------:R-:W-:Y:S02]  /*0200*/  USHF.L.U32 UR5, UR4, 0xb, URZ ;  /* 0x0000000b04057899 */ /* 0x000fe4000800063f */
[----:B------:R-:W-:Y:S01]  /*0210*/  USHF.L.U32 UR4, UR4, 0x1, URZ ;  /* 0x0000000104047899 */ /* 0x000fe2000800063f */
[----:B------:R-:W0:Y:S11]  /*0220*/  FENCE.VIEW.ASYNC.S ;  /* 0x00000000000073c6 */ /* 0x000e360000000000 */
[----:B0-----:R0:W1:Y:S01]  /*0230*/  SYNCS.EXCH.64 URZ, [UR8], UR4 ;  /* 0x00000004083f75b2 */ /* 0x0010620008000100 */
[----:B------:R0:W2:Y:S01]  /*0240*/  SYNCS.EXCH.64 URZ, [UR8+0x28], UR6 ;  /* 0x00002806083f75b2 */ /* 0x0000a20008000100 */
[----:B------:R0:W3:Y:S01]  /*0250*/  SYNCS.EXCH.64 URZ, [UR8+0x8], UR4 ;  /* 0x00000804083f75b2 */ /* 0x0000e20008000100 */
[----:B------:R0:W4:Y:S01]  /*0260*/  SYNCS.EXCH.64 URZ, [UR8+0x30], UR6 ;  /* 0x00003006083f75b2 */ /* 0x0001220008000100 */
[----:B------:R0:W0:Y:S01]  /*0270*/  SYNCS.EXCH.64 URZ, [UR8+0x10], UR4 ;  /* 0x00001004083f75b2 */ /* 0x0000220008000100 */
[----:B------:R0:W0:Y:S01]  /*0280*/  SYNCS.EXCH.64 URZ, [UR8+0x38], UR6 ;  /* 0x00003806083f75b2 */ /* 0x0000220008000100 */
[----:B------:R0:W0:Y:S01]  /*0290*/  SYNCS.EXCH.64 URZ, [UR8+0x18], UR4 ;  /* 0x00001804083f75b2 */ /* 0x0000220008000100 */
[----:B------:R0:W0:Y:S01]  /*02a0*/  SYNCS.EXCH.64 URZ, [UR8+0x40], UR6 ;  /* 0x00004006083f75b2 */ /* 0x0000220008000100 */
[----:B------:R0:W0:Y:S01]  /*02b0*/  SYNCS.EXCH.64 URZ, [UR8+0x20], UR4 ;  /* 0x00002004083f75b2 */ /* 0x0000220008000100 */
[----:B------:R0:W0:Y:S01]  /*02c0*/  SYNCS.EXCH.64 URZ, [UR8+0x48], UR6 ;  /* 0x00004806083f75b2 */ /* 0x0000220008000100 */
[----:B------:R-:W-:Y:S01]  /*02d0*/  NOP ;  /* 0x0000000000007918 */ /* 0x000fe20000000000 */
.L_x_2:
[----:B------:R-:W5:Y:S01]  /*02e0*/  SHFL.IDX PT, R6, R0, RZ, 0x1f ;  /* 0x00001fff00067589 */ /* 0x000f6200000e0000 */
[----:B------:R-:W-:Y:S01]  /*02f0*/  ELECT P0, URZ, PT ;  /* 0x00000000003f782f */ /* 0x000fe20003800000 */
[----:B------:R-:W-:Y:S01]  /*0300*/  NOP ;  /* 0x0000000000007918 */ /* 0x000fe20000000000 */
[----:B------:R-:W-:Y:S01]  /*0310*/  ELECT P1, URZ, PT ;  /* 0x00000000003f782f */ /* 0x000fe20003820000 */
[----:B------:R1:W2:Y:S01]  /*0320*/  SHFL.IDX PT, R3, R0, RZ, 0x1f ;  /* 0x00001fff00037589 */ /* 0x0002a200000e0000 */
[----:B0-----:R-:W-:Y:S01]  /*0330*/  UMOV UR4, 0x20 ;  /* 0x0000002000047882 */ /* 0x001fe20000000000 */
[----:B------:R-:W-:Y:S01]  /*0340*/  UMOV UR11, 0x80 ;  /* 0x00000080000b7882 */ /* 0x000fe20000000000 */
[----:B------:R-:W-:Y:S01]  /*0350*/  NOP ;  /* 0x0000000000007918 */ /* 0x000fe20000000000 */
[----:B------:R-:W0:Y:S01]  /*0360*/  SHFL.IDX PT, R4, R4, RZ, 0x1f ;  /* 0x00001fff04047589 */ /* 0x000e2200000e0000 */
[C---:B------:R-:W-:Y:S01]  /*0370*/  VIADD R33, R5.reuse, 0xffffffff ;  /* 0xffffffff05217836 */ /* 0x040fe20000000000 */
[----:B------:R-:W-:Y:S01]  /*0380*/  ULDC.64 UR20, c[0x0][0x208] ;  /* 0x0000820000147ab9 */ /* 0x000fe20000000a00 */
[----:B------:R-:W-:-:S02]  /*0390*/  ISETP.NE.AND P2, PT, R5, RZ, PT ;  /* 0x000000ff0500720c */ /* 0x000fc40003f45270 */
[----:B-1----:R-:W-:Y:S02]  /*03a0*/  SHF.R.S32.HI R0, RZ, 0x1f, R11 ;  /* 0x0000001fff007819 */ /* 0x002fe4000001140b */
[----:B------:R-:W-:Y:S02]  /*03b0*/  ISETP.GE.U32.AND P3, PT, R33, 0x2, PT ;  /* 0x000000022100780c */ /* 0x000fe40003f66070 */
[----:B------:R-:W-:-:S04]  /*03c0*/  LEA.HI R0, R0, R11, RZ, 0x7 ;  /* 0x0000000b00007211 */ /* 0x000fc800078f38ff */
[----:B------:R-:W-:Y:S02]  /*03d0*/  LOP3.LUT R0, R0, 0xffffff80, RZ, 0xc0, !PT ;  /* 0xffffff8000007812 */ /* 0x000fe400078ec0ff */
[----:B-----5:R-:W-:-:S03]  /*03e0*/  ISETP.NE.OR P0, PT, R6, RZ, !P0 ;  /* 0x000000ff0600720c */ /* 0x020fc60004705670 */
[----:B------:R-:W-:Y:S01]  /*03f0*/  IMAD.IADD R10, R11, 0x1, -R0 ;  /* 0x000000010b0a7824 */ /* 0x000fe200078e0a00 */
[----:B--2---:R-:W-:Y:S02]  /*0400*/  ISETP.NE.OR P1, PT, R3, RZ, !P1 ;  /* 0x000000ff0300720c */ /* 0x004fe40004f25670 */
[----:B------:R-:W-:Y:S02]  /*0410*/  SHF.R.S32.HI R3, RZ, 0x1f, R2 ;  /* 0x0000001fff037819 */ /* 0x000fe40000011402 */
[----:B0-----:R-:W-:Y:S02]  /*0420*/  R2UR UR15, R4 ;  /* 0x00000000040f72ca */ /* 0x001fe400000e0000 */
[----:B------:R-:W-:-:S03]  /*0430*/  LEA.HI R3, R3, R2, RZ, 0x2 ;  /* 0x0000000203037211 */ /* 0x000fc600078f10ff */
[----:B------:R-:W-:Y:S01]  /*0440*/  VOTEU.ALL UP0, P0 ;  /* 0x00000000003f7886 */ /* 0x000fe20000000000 */
[----:B------:R-:W-:-:S03]  /*0450*/  LOP3.LUT R3, R3, 0xfffffffc, RZ, 0xc0, !PT ;  /* 0xfffffffc03037812 */ /* 0x000fc600078ec0ff */
[----:B------:R-:W-:Y:S01]  /*0460*/  VOTEU.ALL UP1, P1 ;  /* 0x00000000003f7886 */ /* 0x000fe20000820000 */
[----:B------:R-:W0:Y:S01]  /*0470*/  @!UP0 S2UR UR7, SR_CgaCtaId ;  /* 0x00000000000789c3 */ /* 0x000e220000008800 */
[----:B------:R-:W-:Y:S01]  /*0480*/  @!UP0 UMOV UR6, 0x400 ;  /* 0x0000040000068882 */ /* 0x000fe20000000000 */
[----:B------:R-:W-:-:S04]  /*0490*/  @!UP0 UIADD3 UR4, -UR4, 0x100000, URZ ;  /* 0x0010000004048890 */ /* 0x000fc8000fffe13f */
[----:B------:R-:W-:Y:S02]  /*04a0*/  @!UP0 USHF.L.U32 UR5, UR4, 0xb, URZ ;  /* 0x0000000b04058899 */ /* 0x000fe4000800063f */
[----:B------:R-:W-:Y:S01]  /*04b0*/  @!UP0 USHF.L.U32 UR4, UR4, 0x1, URZ ;  /* 0x0000000104048899 */ /* 0x000fe2000800063f */
[----:B------:R-:W-:Y:S01]  /*04c0*/  IMAD.IADD R20, R2, 0x1, -R3 ;  /* 0x0000000102147824 */ /* 0x000fe200078e0a03 */
[----:B------:R-:W-:Y:S01]  /*04d0*/  @!UP1 UMOV UR9, 0x400 ;  /* 0x0000040000099882 */ /* 0x000fe20000000000 */
[----:B------:R-:W-:Y:S01]  /*04e0*/  VOTEU.ALL UP2, P1 ;  /* 0x00000000003f7886 */ /* 0x000fe20000840000 */
[----:B------:R-:W-:Y:S01]  /*04f0*/  VOTEU.ALL UP3, P1 ;  /* 0x00000000003f7886 */ /* 0x000fe20000860000 */
[----:B------:R-:W-:Y:S01]  /*0500*/  VOTEU.ALL UP4, P1 ;  /* 0x00000000003f7886 */ /* 0x000fe20000880000 */
[----:B------:R-:W1:Y:S01]  /*0510*/  @!UP1 S2UR UR10, SR_CgaCtaId ;  /* 0x00000000000a99c3 */ /* 0x000e620000008800 */
[----:B------:R-:W-:Y:S01]  /*0520*/  VOTEU.ALL UP5, P1 ;  /* 0x00000000003f7886 */ /* 0x000fe200008a0000 */
[----:B0-----:R-:W-:-:S02]  /*0530*/  @!UP0 ULEA UR8, UR7, UR6, 0x18 ;  /* 0x0000000607088291 */ /* 0x001fc4000f8ec03f */
[----:B------:R-:W-:-:S04]  /*0540*/  @!UP1 UIADD3 UR6, -UR11, 0x100000, URZ ;  /* 0x001000000b069890 */ /* 0x000fc8000fffe13f */
[----:B------:R-:W-:Y:S02]  /*0550*/  @!UP1 USHF.L.U32 UR7, UR6, 0xb, URZ ;  /* 0x0000000b06079899 */ /* 0x000fe4000800063f */
[----:B------:R-:W-:Y:S01]  /*0560*/  @!UP1 USHF.L.U32 UR6, UR6, 0x1, URZ ;  /* 0x0000000106069899 */ /* 0x000fe2000800063f */
[----:B------:R-:W-:Y:S01]  /*0570*/  VOTEU.ALL UP0, P0 ;  /* 0x00000000003f7886 */ /* 0x000fe20000000000 */
[----:B-1----:R-:W-:Y:S01]  /*0580*/  @!UP1 ULEA UR9, UR10, UR9, 0x18 ;  /* 0x000000090a099291 */ /* 0x002fe2000f8ec03f */
[----:B------:R-:W-:Y:S02]  /*0590*/  VOTEU.ALL UP1, P0 ;  /* 0x00000000003f7886 */ /* 0x000fe40000020000 */
[----:B------:R-:W-:Y:S01]  /*05a0*/  ULDC.64 UR10, c[0x0][0x598] ;  /* 0x00016600000a7ab9 */ /* 0x000fe20000000a00 */
[----:B------:R-:W-:Y:S01]  /*05b0*/  ISETP.NE.AND P0, PT, R20, 0x3, PT ;  /* 0x000000031400780c */ /* 0x000fe20003f05270 */
[----:B------:R-:W0:Y:S02]  /*05c0*/  FENCE.VIEW.ASYNC.S ;  /* 0x00000000000073c6 */ /* 0x000e240000000000 */
[----:B0-----:R0:W3:Y:S01]  /*05d0*/  @!UP0 SYNCS.EXCH.64 URZ, [UR8+0x80], UR4 ;  /* 0x00008004083f85b2 */ /* 0x0010e20008000100 */
[----:B------:R-:W-:-:S02]  /*05e0*/  ISETP.NE.U32.AND P1, PT, RZ, UR10, PT ;  /* 0x0000000aff007c0c */ /* 0x000fc4000bf25070 */
[----:B------:R-:W-:Y:S02]  /*05f0*/  ISETP.EQ.OR P0, PT, R20, RZ, !P0 ;  /* 0x000000ff1400720c */ /* 0x000fe40004702670 */
[----:B------:R-:W-:Y:S02]  /*0600*/  ISETP.NE.AND.EX P1, PT, RZ, UR11, PT, P1 ;  /* 0x0000000bff007c0c */ /* 0x000fe4000bf25310 */
[----:B------:R-:W-:-:S04]  /*0610*/  ISETP.EQ.AND P0, PT, R5, RZ, P0 ;  /* 0x000000ff0500720c */ /* 0x000fc80000702270 */
[----:B------:R-:W-:-:S04]  /*0620*/  SEL R7, RZ, 0x1, !P0 ;  /* 0x00000001ff077807 */ /* 0x000fc80004000000 */
[----:B------:R-:W-:Y:S01]  /*0630*/  SEL R7, R7, 0x2, P3 ;  /* 0x0000000207077807 */ /* 0x000fe20001800000 */
[----:B------:R0:W3:Y:S01]  /*0640*/  @!UP1 SYNCS.EXCH.64 URZ, [UR8+0x88], UR4 ;  /* 0x00008804083f95b2 */ /* 0x0000e20008000100 */
[----:B------:R-:W-:Y:S01]  /*0650*/  NOP ;  /* 0x0000000000007918 */ /* 0x000fe20000000000 */
[----:B------:R0:W3:Y:S01]  /*0660*/  @!UP2 SYNCS.EXCH.64 URZ, [UR9+0x60], UR6 ;  /* 0x00006006093fa5b2 */ /* 0x0000e20008000100 */
[----:B------:R0:W3:Y:S01]  /*0670*/  @!UP3 SYNCS.EXCH.64 URZ, [UR9+0x68], UR6 ;  /* 0x00006806093fb5b2 */ /* 0x0000e20008000100 */
[----:B------:R0:W3:Y:S01]  /*0680*/  @!UP4 SYNCS.EXCH.64 URZ, [UR9+0x70], UR6 ;  /* 0x00007006093fc5b2 */ /* 0x0000e20008000100 */
[----:B------:R0:W3:Y:S01]  /*0690*/  @!UP5 SYNCS.EXCH.64 URZ, [UR9+0x78], UR6 ;  /* 0x00007806093fd5b2 */ /* 0x0000e20008000100 */
[----:B------:R-:W-:Y:S01]  /*06a0*/  NOP ;  /* 0x0000000000007918 */ /* 0x000fe20000000000 */
[----:B---34-:R-:W-:Y:S06]  /*06b0*/  BAR.SYNC.DEFER_BLOCKING 0x0 ;  /* 0x0000000000007b1d */ /* 0x018fec0000010000 */
[----:B0-----:R-:W-:Y:S05]  /*06c0*/  @!P1 BRA `(.L_x_3) ;  /* 0x00000000001c9947 */ /* 0x001fea0003800000 */
[----:B------:R-:W0:Y:S02]  /*06d0*/  LDC.64 R2, c[0x0][0x598] ;  /* 0x00016600ff027b82 */ /* 0x000e240000000a00 */
[----:B0-----:R-:W2:Y:S02]  /*06e0*/  LDG.E.64 R2, desc[UR20][R2.64] ;  /* 0x0000001402027981 */ /* 0x001ea4000c1e1b00 */
[----:B--2---:R-:W-:-:S04]  /*06f0*/  ISETP.NE.U32.AND P0, PT, R2, RZ, PT ;  /* 0x000000ff0200720c */ /* 0x004fc80003f05070 */
[----:B------:R-:W-:-:S13]  /*0700*/  ISETP.NE.AND.EX P0, PT, R3, RZ, PT, P0 ;  /* 0x000000ff0300720c */ /* 0x000fda0003f05300 */
[----:B------:R-:W-:Y:S05]  /*0710*/  @!P0 BRA `(.L_x_3) ;  /* 0x0000000000088947 */ /* 0x000fea0003800000 */
[----:B------:R2:W5:Y:S01]  /*0720*/  LD.E R12, desc[UR20][R2.64] ;  /* 0x00000014020c7980 */ /* 0x000562000c101900 */
[----:B------:R-:W-:Y:S05]  /*0730*/  BRA `(.L_x_4) ;  /* 0x0000000000207947 */ /* 0x000fea0003800000 */
.L_x_3:
[----:B------:R-:W-:Y:S02]  /*0740*/  ULDC.64 UR4, c[0x0][0x588] ;  /* 0x0001620000047ab9 */ /* 0x000fe40000000a00 */
[----:B------:R-:W-:-:S04]  /*0750*/  ISETP.NE.U32.AND P0, PT, RZ, UR4, PT ;  /* 0x00000004ff007c0c */ /* 0x000fc8000bf05070 */
[----:B------:R-:W-:-:S13]  /*0760*/  ISETP.NE.AND.EX P0, PT, RZ, UR5, PT, P0 ;  /* 0x00000005ff007c0c */ /* 0x000fda000bf05300 */
[----:B------:R-:W-:Y:S05]  /*0770*/  @!P0 BRA `(.L_x_5) ;  /* 0x00000000000c8947 */ /* 0x000fea0003800000 */
[----:B------:R-:W0:Y:S02]  /*0780*/  LDC.64 R12, c[0x0][0x588] ;  /* 0x00016200ff0c7b82 */ /* 0x000e240000000a00 */
[----:B0-----:R1:W5:Y:S01]  /*0790*/  LDG.E R12, desc[UR20][R12.64] ;  /* 0x000000140c0c7981 */ /* 0x001362000c1e1900 */
[----:B------:R-:W-:Y:S05]  /*07a0*/  BRA `(.L_x_4) ;  /* 0x0000000000047947 */ /* 0x000fea0003800000 */
.L_x_5:
[----:B------:R-:W0:Y:S02]  /*07b0*/  LDC R12, c[0x0][0x580] ;  /* 0x00016000ff0c7b82 */ /* 0x000e240000000800 */
.L_x_4:
[----:B------:R-:W-:Y:S02]  /*07c0*/  ULDC.64 UR4, c[0x0][0x5a0] ;  /* 0x0001680000047ab9 */ /* 0x000fe40000000a00 */
[----:B------:R-:W-:-:S04]  /*07d0*/  ISETP.NE.U32.AND P0, PT, RZ, UR4, PT ;  /* 0x00000004ff007c0c */ /* 0x000fc8000bf05070 */
[----:B------:R-:W-:-:S13]  /*07e0*/  ISETP.NE.AND.EX P0, PT, RZ, UR5, PT, P0 ;  /* 0x00000005ff007c0c */ /* 0x000fda000bf05300 */
[----:B------:R-:W-:Y:S05]  /*07f0*/  @!P0 BRA `(.L_x_6) ;  /* 0x00000000001c8947 */ /* 0x000fea0003800000 */
[----:B--2---:R-:W2:Y:S02]  /*0800*/  LDC.64 R2, c[0x0][0x5a0] ;  /* 0x00016800ff027b82 */ /* 0x004ea40000000a00 */
[----:B--2---:R-:W2:Y:S02]  /*0810*/  LDG.E.64 R2, desc[UR20][R2.64] ;  /* 0x0000001402027981 */ /* 0x004ea4000c1e1b00 */
[----:B--2---:R-:W-:-:S04]  /*0820*/  ISETP.NE.U32.AND P0, PT, R2, RZ, PT ;  /* 0x000000ff0200720c */ /* 0x004fc80003f05070 */
[----:B------:R-:W-:-:S13]  /*0830*/  ISETP.NE.AND.EX P0, PT, R3, RZ, PT, P0 ;  /* 0x000000ff0300720c */ /* 0x000fda0003f05300 */
[----:B------:R-:W-:Y:S05]  /*0840*/  @!P0 BRA `(.L_x_6) ;  /* 0x0000000000088947 */ /* 0x000fea0003800000 */
[----:B-1----:R4:W5:Y:S01]  /*0850*/  LD.E R13, desc[UR20][R2.64] ;  /* 0x00000014020d7980 */ /* 0x002962000c101900 */
[----:B------:R-:W-:Y:S05]  /*0860*/  BRA `(.L_x_7) ;  /* 0x0000000000207947 */ /* 0x000fea0003800000 */
.L_x_6:
[----:B------:R-:W-:Y:S02]  /*0870*/  ULDC.64 UR4, c[0x0][0x590] ;  /* 0x0001640000047ab9 */ /* 0x000fe40000000a00 */
[----:B------:R-:W-:-:S04]  /*0880*/  ISETP.NE.U32.AND P0, PT, RZ, UR4, PT ;  /* 0x00000004ff007c0c */ /* 0x000fc8000bf05070 */
[----:B------:R-:W-:-:S13]  /*0890*/  ISETP.NE.AND.EX P0, PT, RZ, UR5, PT, P0 ;  /* 0x00000005ff007c0c */ /* 0x000fda000bf05300 */
[----:B------:R-:W-:Y:S05]  /*08a0*/  @!P0 BRA `(.L_x_8) ;  /* 0x00000000000c8947 */ /* 0x000fea0003800000 */
[----:B--2---:R-:W1:Y:S02]  /*08b0*/  LDC.64 R2, c[0x0][0x590] ;  /* 0x00016400ff027b82 */ /* 0x004e640000000a00 */
[----:B-1----:R3:W5:Y:S01]  /*08c0*/  LDG.E R13, desc[UR20][R2.64] ;  /* 0x00000014020d7981 */ /* 0x002762000c1e1900 */
[----:B------:R-:W-:Y:S05]  /*08d0*/  BRA `(.L_x_7) ;  /* 0x0000000000047947 */ /* 0x000fea0003800000 */
.L_x_8:
[----:B-1----:R-:W1:Y:S02]  /*08e0*/  LDC R13, c[0x0][0x584] ;  /* 0x00016100ff0d7b82 */ /* 0x002e640000000800 */
.L_x_7:
[----:B------:R-:W0:Y:S01]  /*08f0*/  LDC R0, c[0x0][0x65c] ;  /* 0x00019700ff007b82 */ /* 0x000e220000000800 */
[----:B------:R-:W2:Y:S01]  /*0900*/  S2R R21, SR_CTAID.Y ;  /* 0x0000000000157919 */ /* 0x000ea20000002600 */
[----:B------:R-:W-:Y:S01]  /*0910*/  ULDC UR8, c[0x0][0x28c] ;  /* 0x0000a30000087ab9 */ /* 0x000fe20000000800 */
[----:B------:R-:W-:Y:S01]  /*0920*/  ISETP.NE.AND P0, PT, R5, 0x2, PT ;  /* 0x000000020500780c */ /* 0x000fe20003f05270 */
[----:B------:R-:W-:Y:S01]  /*0930*/  UIADD3 UR8, UR8, 0x1f, URZ ;  /* 0x0000001f08087890 */ /* 0x000fe2000fffe03f */
[----:B------:R-:W1:Y:S01]  /*0940*/  S2R R14, SR_CTAID.X ;  /* 0x00000000000e7919 */ /* 0x000e620000002500 */
[----:B------:R-:W-:Y:S01]  /*0950*/  UMOV UR5, URZ ;  /* 0x0000003f00057c82 */ /* 0x000fe20008000000 */
[----:B------:R-:W-:Y:S01]  /*0960*/  UMOV UR4, URZ ;  /* 0x0000003f00047c82 */ /* 0x000fe20008000000 */
[----:B------:R-:W-:-:S04]  /*0970*/  USHF.R.S32.HI UR9, URZ, 0x1f, UR8 ;  /* 0x0000001f3f097899 */ /* 0x000fc80008011408 */
[----:B------:R-:W-:-:S04]  /*0980*/  ULEA.HI UR9, UR9, UR8, URZ, 0x5 ;  /* 0x0000000809097291 */ /* 0x000fc8000f8f283f */
[----:B------:R-:W-:Y:S01]  /*0990*/  USHF.R.S32.HI UR13, URZ, 0x5, UR9 ;  /* 0x000000053f0d7899 */ /* 0x000fe20008011409 */
[----:B0-----:R-:W-:-:S13]  /*09a0*/  ISETP.NE.AND P4, PT, R0, 0x1, PT ;  /* 0x000000010000780c */ /* 0x001fda0003f85270 */
[----:B------:R-:W1:Y:S01]  /*09b0*/  @P4 LDC R15, c[0x0][0x10] ;  /* 0x00000400ff0f4b82 */ /* 0x000e620000000800 */
[----:B--234-:R-:W-:Y:S02]  /*09c0*/  @P4 IMAD.MOV.U32 R2, RZ, RZ, R21 ;  /* 0x000000ffff024224 */ /* 0x01cfe400078e0015 */
[----:B------:R-:W-:Y:S02]  /*09d0*/  @P4 IMAD.MOV.U32 R3, RZ, RZ, RZ ;  /* 0x000000ffff034224 */ /* 0x000fe400078e00ff */
[----:B------:R-:W-:-:S03]  /*09e0*/  @P4 IMAD.MOV.U32 R5, RZ, RZ, RZ ;  /* 0x000000ffff054224 */ /* 0x000fc600078e00ff */
[----:B------:R-:W0:Y:S01]  /*09f0*/  @!P4 LDC R9, c[0x0][0xc] ;  /* 0x00000300ff09cb82 */ /* 0x000e220000000800 */
[----:B------:R-:W-:Y:S01]  /*0a00*/  ULDC UR6, c[0x0][0xc] ;  /* 0x0000030000067ab9 */ /* 0x000fe20000000800 */
[----:B------:R-:W-:Y:S02]  /*0a10*/  ULDC UR7, c[0x0][0x10] ;  /* 0x0000040000077ab9 */ /* 0x000fe40000000800 */
[----:B------:R-:W-:-:S04]  /*0a20*/  UIMAD.WIDE.U32 UR6, UR6, UR7, URZ ;  /* 0x00000007060672a5 */ /* 0x000fc8000f8e003f */
[----:B------:R-:W2:Y:S01]  /*0a30*/  LDC R8, c[0x0][0x14] ;  /* 0x00000500ff087b82 */ /* 0x000ea20000000800 */
[----:B-1----:R-:W-:-:S04]  /*0a40*/  @P4 IMAD.WIDE.U32 R2, R14, R15, R2 ;  /* 0x0000000f0e024225 */ /* 0x002fc800078e0002 */
[----:B------:R-:W-:Y:S02]  /*0a50*/  IMAD.MOV.U32 R15, RZ, RZ, RZ ;  /* 0x000000ffff0f7224 */ /* 0x000fe400078e00ff */
[----:B------:R-:W-:Y:S02]  /*0a60*/  @P4 IMAD.IADD R3, R3, 0x1, R5 ;  /* 0x0000000103034824 */ /* 0x000fe400078e0205 */
[----:B0-----:R-:W-:-:S04]  /*0a70*/  @!P4 IMAD.WIDE.U32 R4, R9, R21, R14 ;  /* 0x000000150904c225 */ /* 0x001fc800078e000e */
[----:B------:R-:W-:Y:S02]  /*0a80*/  @!P4 IMAD.MOV.U32 R2, RZ, RZ, R4 ;  /* 0x000000ffff02c224 */ /* 0x000fe400078e0004 */
[----:B------:R-:W-:Y:S02]  /*0a90*/  @!P4 IMAD.MOV.U32 R3, RZ, RZ, R5 ;  /* 0x000000ffff03c224 */ /* 0x000fe400078e0005 */
[C---:B--2---:R-:W-:Y:S02]  /*0aa0*/  IMAD R17, R8.reuse, UR7, RZ ;  /* 0x0000000708117c24 */ /* 0x044fe4000f8e02ff */
[----:B------:R-:W-:Y:S01]  /*0ab0*/  IMAD.WIDE.U32 R8, R8, UR6, RZ ;  /* 0x0000000608087c25 */ /* 0x000fe2000f8e00ff */
[----:B------:R-:W-:-:S03]  /*0ac0*/  ULDC.64 UR6, c[0x0][0x650] ;  /* 0x0001940000067ab9 */ /* 0x000fc60000000a00 */
[----:B------:R-:W-:Y:S01]  /*0ad0*/  IMAD.IADD R0, R9, 0x1, R17 ;  /* 0x0000000109007824 */ /* 0x000fe200078e0211 */
[----:B------:R-:W-:Y:S06]  /*0ae0*/  @P0 BRA `(.L_x_9) ;  /* 0x0000000000200947 */ /* 0x000fec0003800000 */
[----:B------:R-:W-:Y:S01]  /*0af0*/  UISETP.GE.U32.AND UP0, UPT, UR13, 0x5, UPT ;  /* 0x000000050d00788c */ /* 0x000fe2000bf06070 */
[----:B------:R-:W-:Y:S01]  /*0b00*/  IADD3 R2, P0, R2, R8, RZ ;  /* 0x0000000802027210 */ /* 0x000fe20007f1e0ff */
[----:B------:R-:W-:-:S04]  /*0b10*/  UIMAD.WIDE.U32 UR4, UR13, -0x33333333, URZ ;  /* 0xcccccccd0d0478a5 */ /* 0x000fc8000f8e003f */
[----:B------:R-:W-:Y:S01]  /*0b20*/  USHF.R.U32.HI UR5, URZ, 0x2, UR5 ;  /* 0x000000023f057899 */ /* 0x000fe20008011605 */
[----:B------:R-:W-:Y:S02]  /*0b30*/  IMAD.X R3, R0, 0x1, R3, P0 ;  /* 0x0000000100037824 */ /* 0x000fe400000e0603 */
[----:B------:R-:W-:Y:S02]  /*0b40*/  UMOV UR4, URZ ;  /* 0x0000003f00047c82 */ /* 0x000fe40008000000 */
[----:B------:R-:W-:Y:S02]  /*0b50*/  @UP0 ULOP3.LUT UR4, UR5, 0x1, URZ, 0xc0, !UPT ;  /* 0x0000000105040892 */ /* 0x000fe4000f8ec03f */
[----:B------:R-:W-:-:S12]  /*0b60*/  UIMAD UR5, UR5, -0x5, UR13 ;  /* 0xfffffffb050578a4 */ /* 0x000fd8000f8e020d */
.L_x_9:
[----:B------:R-:W-:Y:S01]  /*0b70*/  ISETP.GE.U32.AND P0, PT, R2, UR6, PT ;  /* 0x0000000602007c0c */ /* 0x000fe2000bf06070 */
[----:B------:R-:W-:Y:S01]  /*0b80*/  IMAD.MOV.U32 R6, RZ, RZ, -0x1 ;  /* 0xffffffffff067424 */ /* 0x000fe200078e00ff */
[----:B------:R-:W-:Y:S01]  /*0b90*/  PRMT R16, RZ, 0x7610, R16 ;  /* 0x00007610ff107816 */ /* 0x000fe20000000010 */
[----:B------:R-:W-:Y:S01]  /*0ba0*/  IMAD.MOV.U32 R4, RZ, RZ, -0x1 ;  /* 0xffffffffff047424 */ /* 0x000fe200078e00ff */
[----:B------:R-:W-:Y:S01]  /*0bb0*/  ISETP.GE.U32.AND.EX P0, PT, R3, UR7, PT, P0 ;  /* 0x0000000703007c0c */ /* 0x000fe2000bf06100 */
[----:B------:R-:W-:-:S12]  /*0bc0*/  IMAD.MOV.U32 R5, RZ, RZ, -0x1 ;  /* 0xffffffffff057424 */ /* 0x000fd800078e00ff */
[----:B------:R-:W-:Y:S05]  /*0bd0*/  @P0 BRA `(.L_x_10) ;  /* 0x00000004005c0947 */ /* 0x000fea0003800000 */
[----:B------:R-:W0:Y:S01]  /*0be0*/  LDC.64 R24, c[0x0][0x628] ;  /* 0x00018a00ff187b82 */ /* 0x000e220000000a00 */
[----:B------:R-:W-:Y:S02]  /*0bf0*/  IMAD.MOV.U32 R4, RZ, RZ, R2 ;  /* 0x000000ffff047224 */ /* 0x000fe400078e0002 */
[----:B------:R-:W-:-:S05]  /*0c00*/  IMAD.MOV.U32 R5, RZ, RZ, R3 ;  /* 0x000000ffff057224 */ /* 0x000fca00078e0003 */
[----:B------:R-:W1:Y:S08]  /*0c10*/  LDC R6, c[0x0][0x630] ;  /* 0x00018c00ff067b82 */ /* 0x000e700000000800 */
[----:B------:R-:W2:Y:S01]  /*0c20*/  LDC.64 R26, c[0x0][0x620] ;  /* 0x00018800ff1a7b82 */ /* 0x000ea20000000a00 */
[----:B0-----:R-:W-:-:S04]  /*0c30*/  ISETP.NE.U32.AND P0, PT, R24, RZ, PT ;  /* 0x000000ff1800720c */ /* 0x001fc80003f05070 */
[----:B------:R-:W-:-:S13]  /*0c40*/  ISETP.NE.AND.EX P0, PT, R25, RZ, PT, P0 ;  /* 0x000000ff1900720c */ /* 0x000fda0003f05300 */
[----:B-12---:R-:W-:Y:S05]  /*0c50*/  @!P0 BRA `(.L_x_11) ;  /* 0x0000000000288947 */ /* 0x006fea0003800000 */
[----:B------:R-:W0:Y:S02]  /*0c60*/  LDC R19, c[0x0][0x634] ;  /* 0x00018d00ff137b82 */ /* 0x000e240000000800 */
[----:B0-----:R-:W-:-:S05]  /*0c70*/  IADD3 R19, P0, R2, R19, RZ ;  /* 0x0000001302137210 */ /* 0x001fca0007f1e0ff */
[----:B------:R-:W-:-:S04]  /*0c80*/  IMAD.X R23, RZ, RZ, R3, P0 ;  /* 0x000000ffff177224 */ /* 0x000fc800000e0603 */
[----:B------:R-:W-:-:S04]  /*0c90*/  IMAD.WIDE.U32 R4, R23, R24, RZ ;  /* 0x0000001817047225 */ /* 0x000fc800078e00ff */
[----:B------:R-:W-:-:S04]  /*0ca0*/  IMAD.WIDE.U32 R16, P0, R19, R25, R4 ;  /* 0x0000001913107225 */ /* 0x000fc80007800004 */
[----:B------:R-:W-:-:S04]  /*0cb0*/  IMAD.WIDE.U32 R4, R19, R24, RZ ;  /* 0x0000001813047225 */ /* 0x000fc800078e00ff */
[----:B------:R-:W-:Y:S01]  /*0cc0*/  IMAD.X R19, RZ, RZ, RZ, P0 ;  /* 0x000000ffff137224 */ /* 0x000fe200000e06ff */
[----:B------:R-:W-:Y:S01]  /*0cd0*/  IADD3 RZ, P0, R5, R16, RZ ;  /* 0x0000001005ff7210 */ /* 0x000fe20007f1e0ff */
[----:B------:R-:W-:-:S04]  /*0ce0*/  IMAD.MOV.U32 R18, RZ, RZ, R17 ;  /* 0x000000ffff127224 */ /* 0x000fc800078e0011 */
[----:B------:R-:W-:-:S08]  /*0cf0*/  IMAD.WIDE.U32.X R4, R23, R25, R18, P0 ;  /* 0x0000001917047225 */ /* 0x000fd000000e0412 */
.L_x_11:
[--C-:B------:R-:W-:Y:S01]  /*0d00*/  SHF.R.U64 R32, R4, R6, R5.reuse ;  /* 0x0000000604207219 */ /* 0x100fe20000001205 */
[----:B------:R-:W0:Y:S01]  /*0d10*/  LDC.64 R28, c[0x0][0x640] ;  /* 0x00019000ff1c7b82 */ /* 0x000e220000000a00 */
[----:B------:R-:W-:Y:S01]  /*0d20*/  I2FP.F32.U32 R4, R14 ;  /* 0x0000000e00047245 */ /* 0x000fe20000201000 */
[----:B------:R-:W-:Y:S01]  /*0d30*/  ULDC UR6, c[0x0][0x150] ;  /* 0x0000540000067ab9 */ /* 0x000fe20000000800 */
[----:B------:R-:W-:Y:S02]  /*0d40*/  SHF.R.U32.HI R5, RZ, R6, R5 ;  /* 0x00000006ff057219 */ /* 0x000fe40000011605 */
[----:B------:R-:W-:Y:S01]  /*0d50*/  IADD3 R17, P0, RZ, -R32, RZ ;  /* 0x80000020ff117210 */ /* 0x000fe20007f1e0ff */
[----:B------:R-:W-:Y:S01]  /*0d60*/  FMUL R6, R4, UR6 ;  /* 0x0000000604067c20 */ /* 0x000fe20008400000 */
[----:B------:R-:W-:Y:S01]  /*0d70*/  ULDC UR6, c[0x0][0x154] ;  /* 0x0000550000067ab9 */ /* 0x000fe20000000800 */
[----:B------:R-:W1:Y:S02]  /*0d80*/  LDC R18, c[0x0][0x618] ;  /* 0x00018600ff127b82 */ /* 0x000e640000000800 */
[----:B------:R-:W-:-:S02]  /*0d90*/  IMAD.X R19, RZ, RZ, ~R5, P0 ;  /* 0x000000ffff137224 */ /* 0x000fc400000e0e05 */
[----:B------:R-:W2:Y:S01]  /*0da0*/  F2I.U32.TRUNC.NTZ R6, R6 ;  /* 0x0000000600067305 */ /* 0x000ea2000020f000 */
[----:B------:R-:W-:-:S03]  /*0db0*/  IMAD.WIDE.U32 R4, R17, R26, R2 ;  /* 0x0000001a11047225 */ /* 0x000fc600078e0002 */
[----:B------:R-:W3:Y:S01]  /*0dc0*/  LDC R15, c[0x0][0x144] ;  /* 0x00005100ff0f7b82 */ /* 0x000ee20000000800 */
[----:B------:R-:W-:-:S04]  /*0dd0*/  IMAD R16, R19, R26, RZ ;  /* 0x0000001a13107224 */ /* 0x000fc800078e02ff */
[----:B------:R-:W-:-:S03]  /*0de0*/  IMAD R17, R17, R27, R16 ;  /* 0x0000001b11117224 */ /* 0x000fc600078e0210 */
[----:B------:R-:W4:Y:S01]  /*0df0*/  LDC R22, c[0x0][0x608] ;  /* 0x00018200ff167b82 */ /* 0x000f220000000800 */
[----:B------:R-:W-:Y:S01]  /*0e00*/  IMAD.IADD R17, R5, 0x1, R17 ;  /* 0x0000000105117824 */ /* 0x000fe200078e0211 */
[----:B0-----:R-:W-:Y:S01]  /*0e10*/  ISETP.NE.U32.AND P0, PT, R28, RZ, PT ;  /* 0x000000ff1c00720c */ /* 0x001fe20003f05070 */
[----:B--2---:R-:W-:-:S03]  /*0e20*/  IMAD.MOV R5, RZ, RZ, -R6 ;  /* 0x000000ffff057224 */ /* 0x004fc600078e0a06 */
[----:B------:R-:W-:Y:S02]  /*0e30*/  ISETP.NE.AND.EX P0, PT, R29, RZ, PT, P0 ;  /* 0x000000ff1d00720c */ /* 0x000fe40003f05300 */
[----:B------:R-:W0:Y:S01]  /*0e40*/  LDC R19, c[0x0][0x658] ;  /* 0x00019600ff137b82 */ /* 0x000e220000000800 */
[-CC-:B-1----:R-:W-:Y:S02]  /*0e50*/  SHF.R.U64 R26, R4, R18.reuse, R17.reuse ;  /* 0x00000012041a7219 */ /* 0x182fe40000001211 */
[----:B------:R-:W-:Y:S02]  /*0e60*/  I2FP.F32.U32 R4, R21 ;  /* 0x0000001500047245 */ /* 0x000fe40000201000 */
[----:B------:R-:W-:Y:S01]  /*0e70*/  SHF.R.U32.HI R17, RZ, R18, R17 ;  /* 0x00000012ff117219 */ /* 0x000fe20000011611 */
[----:B------:R-:W-:Y:S02]  /*0e80*/  IMAD.MOV.U32 R18, RZ, RZ, 0x1 ;  /* 0x00000001ff127424 */ /* 0x000fe400078e00ff */
[----:B------:R-:W1:Y:S01]  /*0e90*/  LDC R24, c[0x0][0x148] ;  /* 0x00005200ff187b82 */ /* 0x000e620000000800 */
[----:B---3--:R-:W-:-:S02]  /*0ea0*/  IMAD R6, R15, R5, R14 ;  /* 0x000000050f067224 */ /* 0x008fc400078e020e */
[----:B------:R-:W-:Y:S01]  /*0eb0*/  FMUL R5, R4, UR6 ;  /* 0x0000000604057c20 */ /* 0x000fe20008400000 */
[----:B------:R-:W-:-:S04]  /*0ec0*/  IMAD.MOV.U32 R4, RZ, RZ, -0x1 ;  /* 0xffffffffff047424 */ /* 0x000fc800078e00ff */
[----:B------:R-:W2:Y:S01]  /*0ed0*/  LDC R25, c[0x0][0x600] ;  /* 0x00018000ff197b82 */ /* 0x000ea20000000800 */
[-CC-:B----4-:R-:W-:Y:S02]  /*0ee0*/  SHF.R.U64 R34, R26, R22.reuse, R17.reuse ;  /* 0x000000161a227219 */ /* 0x190fe40000001211 */
[----:B------:R-:W-:Y:S02]  /*0ef0*/  SHF.R.U32.HI R14, RZ, R22, R17 ;  /* 0x00000016ff0e7219 */ /* 0x000fe40000011611 */
[----:B------:R3:W4:Y:S03]  /*0f00*/  F2I.U32.TRUNC.NTZ R22, R5 ;  /* 0x0000000500167305 */ /* 0x000726000020f000 */
[----:B------:R-:W1:Y:S01]  /*0f10*/  LDC R27, c[0x0][0x648] ;  /* 0x00019200ff1b7b82 */ /* 0x000e620000000800 */
[-C--:B0-----:R-:W-:Y:S02]  /*0f20*/  SHF.R.U64 R36, R34, R19.reuse, R14 ;  /* 0x0000001322247219 */ /* 0x081fe4000000120e */
[----:B------:R-:W-:-:S02]  /*0f30*/  SHF.L.U32 R4, R4, R19, RZ ;  /* 0x0000001304047219 */ /* 0x000fc400000006ff */
[-C--:B------:R-:W-:Y:S02]  /*0f40*/  SHF.R.U32.HI R14, RZ, R19.reuse, R14 ;  /* 0x00000013ff0e7219 */ /* 0x080fe4000001160e */
[----:B------:R-:W-:Y:S01]  /*0f50*/  SHF.L.U32 R18, R18, R19, RZ ;  /* 0x0000001312127219 */ /* 0x000fe200000006ff */
[----:B------:R-:W0:Y:S01]  /*0f60*/  LDC R31, c[0x0][0x638] ;  /* 0x00018e00ff1f7b82 */ /* 0x000e220000000800 */
[----:B------:R-:W-:Y:S01]  /*0f70*/  LOP3.LUT R19, RZ, R4, RZ, 0x33, !PT ;  /* 0x00000004ff137212 */ /* 0x000fe200078e33ff */
[----:B------:R-:W-:Y:S02]  /*0f80*/  IMAD.MOV.U32 R4, RZ, RZ, R36 ;  /* 0x000000ffff047224 */ /* 0x000fe400078e0024 */
[----:B---3--:R-:W-:-:S04]  /*0f90*/  IMAD.MOV.U32 R5, RZ, RZ, R14 ;  /* 0x000000ffff057224 */ /* 0x008fc800078e000e */
[----:B------:R-:W3:Y:S01]  /*0fa0*/  LDC R30, c[0x0][0x610] ;  /* 0x00018400ff1e7b82 */ /* 0x000ee20000000800 */
[----:B----4-:R-:W-:Y:S05]  /*0fb0*/  @!P0 BRA `(.L_x_12) ;  /* 0x0000000000288947 */ /* 0x010fea0003800000 */
[----:B------:R-:W4:Y:S02]  /*0fc0*/  LDC R17, c[0x0][0x64c] ;  /* 0x00019300ff117b82 */ /* 0x000f240000000800 */
[----:B----4-:R-:W-:-:S05]  /*0fd0*/  IADD3 R17, P0, R36, R17, RZ ;  /* 0x0000001124117210 */ /* 0x010fca0007f1e0ff */
        /* <DEDUP_REMOVED lines=8> */
.L_x_12:
[----:B-1----:R-:W-:Y:S01]  /*1060*/  SHF.R.U64 R4, R4, R27, R5 ;  /* 0x0000001b04047219 */ /* 0x002fe20000001205 */
[----:B--2---:R-:W-:Y:S01]  /*1070*/  VIADD R5, R25, 0xffffffff ;  /* 0xffffffff19057836 */ /* 0x004fe20000000000 */
[----:B------:R-:W-:Y:S01]  /*1080*/  LOP3.LUT R19, R34, R19, RZ, 0xc0, !PT ;  /* 0x0000001322137212 */ /* 0x000fe200078ec0ff */
[----:B------:R-:W-:Y:S02]  /*1090*/  IMAD.MOV R22, RZ, RZ, -R22 ;  /* 0x000000ffff167224 */ /* 0x000fe400078e0a16 */
[----:B------:R-:W-:Y:S01]  /*10a0*/  IMAD.MOV R14, RZ, RZ, -R4 ;  /* 0x000000ffff0e7224 */ /* 0x000fe200078e0a04 */
[----:B------:R-:W-:Y:S01]  /*10b0*/  LOP3.LUT R5, R26, R5, RZ, 0xc0, !PT ;  /* 0x000000051a057212 */ /* 0x000fe200078ec0ff */
[----:B------:R-:W-:Y:S02]  /*10c0*/  IMAD R19, R18, R4, R19 ;  /* 0x0000000412137224 */ /* 0x000fe400078e0213 */
[----:B------:R-:W-:Y:S02]  /*10d0*/  @P4 IMAD R6, R24, R22, R21 ;  /* 0x0000001618064224 */ /* 0x000fe400078e0215 */
[----:B0-----:R-:W-:-:S02]  /*10e0*/  IMAD R4, R14, R31, R36 ;  /* 0x0000001f0e047224 */ /* 0x001fc400078e0224 */
[----:B---3--:R-:W-:Y:S02]  /*10f0*/  IMAD R6, R19, R30, R6 ;  /* 0x0000001e13067224 */ /* 0x008fe400078e0206 */
[----:B------:R-:W-:Y:S02]  /*1100*/  IMAD R5, R4, R25, R5 ;  /* 0x0000001904057224 */ /* 0x000fe400078e0205 */
[----:B------:R-:W-:-:S03]  /*1110*/  IMAD.MOV.U32 R16, RZ, RZ, 0x1 ;  /* 0x00000001ff107424 */ /* 0x000fc600078e00ff */
[----:B------:R-:W-:Y:S02]  /*1120*/  SEL R4, R5, R6, !P4 ;  /* 0x0000000605047207 */ /* 0x000fe40006000000 */
[----:B------:R-:W-:Y:S01]  /*1130*/  SEL R6, R6, R5, !P4 ;  /* 0x0000000506067207 */ /* 0x000fe20006000000 */
[----:B------:R-:W-:-:S07]  /*1140*/  IMAD.MOV.U32 R5, RZ, RZ, R32 ;  /* 0x000000ffff057224 */ /* 0x000fce00078e0020 */
.L_x_10:
[----:B------:R-:W-:Y:S05]  /*1150*/  @!P2 BRA `(.L_x_13) ;  /* 0x0000004000b8a947 */ /* 0x000fea0003800000 */
[----:B------:R-:W-:-:S13]  /*1160*/  ISETP.GT.U32.AND P0, PT, R33, 0x1, PT ;  /* 0x000000012100780c */ /* 0x000fda0003f04070 */
[----:B------:R-:W-:Y:S05]  /*1170*/  @P0 EXIT ;  /* 0x000000000000094d */ /* 0x000fea0003800000 */
.L_x_14:
[----:B------:R-:W-:-:S08]  /*1180*/  NOP ;  /* 0x0000000000007918 */ /* 0x000fd00000000000 */
[----:B------:R-:W0:Y:S02]  /*1190*/  USETMAXREG.TRY_ALLOC.CTAPOOL UP0, 0xe8 ;  /* 0x000000e8000079c8 */ /* 0x000e240008000600 */
[----:B0-----:R-:W-:-:S13]  /*11a0*/  PLOP3.LUT P0, PT, PT, PT, UP0, 0x80, 0x0 ;  /* 0x000000000000781c */ /* 0x001fda0003f0f008 */
[----:B------:R-:W-:Y:S05]  /*11b0*/  @!P0 BRA `(.L_x_14) ;  /* 0xfffffffc00f08947 */ /* 0x000fea000383ffff */
[----:B------:R-:W-:-:S13]  /*11c0*/  LOP3.LUT P0, RZ, R16, 0xff, RZ, 0xc0, !PT ;  /* 0x000000ff10ff7812 */ /* 0x000fda000780c0ff */
[----:B------:R-:W-:Y:S05]  /*11d0*/  @!P0 EXIT ;  /* 0x000000000000894d */ /* 0x000fea0003800000 */
[----:B------:R-:W0:Y:S01]  /*11e0*/  S2UR UR6, SR_CgaCtaId ;  /* 0x00000000000679c3 */ /* 0x000e220000008800 */
[----:B------:R-:W-:Y:S01]  /*11f0*/  SHF.R.S32.HI R11, RZ, 0x1f, R10 ;  /* 0x0000001fff0b7819 */ /* 0x000fe2000001140a */
[----:B------:R-:W-:Y:S01]  /*1200*/  UIADD3 UR7, UR15, -0x1, URZ ;  /* 0xffffffff0f077890 */ /* 0x000fe2000fffe03f */
[----:B------:R-:W-:Y:S01]  /*1210*/  LOP3.LUT R86, R7, 0x1, RZ, 0xfc, !PT ;  /* 0x0000000107567812 */ /* 0x000fe200078efcff */
[----:B------:R-:W-:Y:S01]  /*1220*/  UMOV UR12, 0x400 ;  /* 0x00000400000c7882 */ /* 0x000fe20000000000 */
[CC--:B------:R-:W-:Y:S01]  /*1230*/  LEA.HI R15, R11.reuse, R10.reuse, RZ, 0x2 ;  /* 0x0000000a0b0f7211 */ /* 0x0c0fe200078f10ff */
[----:B------:R-:W-:Y:S01]  /*1240*/  UISETP.LT.AND UP0, UPT, UR13, 0x1, UPT ;  /* 0x000000010d00788c */ /* 0x000fe2000bf01270 */
[----:B------:R-:W-:Y:S01]  /*1250*/  LEA.HI R16, R11, R10, RZ, 0x5 ;  /* 0x0000000a0b107211 */ /* 0x000fe200078f28ff */
[----:B------:R-:W-:Y:S01]  /*1260*/  USHF.L.U32 UR23, UR13, 0x1, URZ ;  /* 0x000000010d177899 */ /* 0x000fe2000800063f */
[--C-:B------:R-:W-:Y:S01]  /*1270*/  SHF.R.S32.HI R14, RZ, 0x2, R15.reuse ;  /* 0x00000002ff0e7819 */ /* 0x100fe2000001140f */
[----:B------:R-:W-:Y:S01]  /*1280*/  USEL UR14, UR13, 0x1, UP0 ;  /* 0x000000010d0e7887 */ /* 0x000fe20008000000 */
[----:B------:R-:W-:Y:S01]  /*1290*/  SHF.R.S32.HI R17, RZ, 0x1f, R15 ;  /* 0x0000001fff117819 */ /* 0x000fe2000001140f */
[----:B------:R-:W-:Y:S01]  /*12a0*/  UISETP.NE.AND UP0, UPT, UR7, URZ, UPT ;  /* 0x0000003f0700728c */ /* 0x000fe2000bf05270 */
[----:B------:R-:W-:Y:S01]  /*12b0*/  LOP3.LUT R11, R15, 0xfffffffc, RZ, 0xc0, !PT ;  /* 0xfffffffc0f0b7812 */ /* 0x000fe200078ec0ff */
[----:B------:R-:W-:Y:S01]  /*12c0*/  UIADD3 UR14, -UR14, UR13, URZ ;  /* 0x0000000d0e0e7290 */ /* 0x000fe2000fffe13f */
[----:B------:R-:W-:Y:S01]  /*12d0*/  LEA.HI R17, R17, R14, RZ, 0x3 ;  /* 0x0000000e11117211 */ /* 0x000fe200078f18ff */
[----:B------:R-:W-:-:S02]  /*12e0*/  USEL UR9, URZ, 0x1, UP0 ;  /* 0x000000013f097887 */ /* 0x000fc40008000000 */
[----:B------:R-:W-:Y:S01]  /*12f0*/  IMAD.IADD R18, R10, 0x1, -R11 ;  /* 0x000000010a127824 */ /* 0x000fe200078e0a0b */
[----:B------:R-:W-:-:S03]  /*1300*/  LOP3.LUT R17, R17, 0xfffffff8, RZ, 0xc0, !PT ;  /* 0xfffffff811117812 */ /* 0x000fc600078ec0ff */
[----:B------:R-:W-:Y:S01]  /*1310*/  IMAD.U32 R87, RZ, RZ, UR9 ;  /* 0x00000009ff577e24 */ /* 0x000fe2000f8e00ff */
[----:B0-----:R-:W-:Y:S01]  /*1320*/  ULEA UR12, UR6, UR12, 0x18 ;  /* 0x0000000c060c7291 */ /* 0x001fe2000f8ec03f */
[----:B------:R-:W-:Y:S01]  /*1330*/  IMAD.IADD R14, R14, 0x1, -R17 ;  /* 0x000000010e0e7824 */ /* 0x000fe200078e0a11 */
[----:B------:R-:W-:Y:S01]  /*1340*/  USHF.L.U32 UR6, UR7, 0x3, URZ ;  /* 0x0000000307067899 */ /* 0x000fe2000800063f */
[----:B------:R-:W-:Y:S01]  /*1350*/  SHF.R.S32.HI R17, RZ, 0x5, R16 ;  /* 0x00000005ff117819 */ /* 0x000fe20000011410 */
[----:B------:R-:W-:Y:S02]  /*1360*/  UIADD3 UR7, UR12, 0x180, URZ ;  /* 0x000001800c077890 */ /* 0x000fe4000fffe03f */
[----:B------:R-:W-:Y:S01]  /*1370*/  ULOP3.LUT UR6, UR6, 0x8, URZ, 0xc0, !UPT ;  /* 0x0000000806067892 */ /* 0x000fe2000f8ec03f */
[--C-:B------:R-:W-:Y:S01]  /*1380*/  SHF.R.S32.HI R15, RZ, 0x1f, R14.reuse ;  /* 0x0000001fff0f7819 */ /* 0x100fe2000001140e */
[----:B------:R-:W-:Y:S01]  /*1390*/  UIADD3 UR8, UR12, 0x2980, URZ ;  /* 0x000029800c087890 */ /* 0x000fe2000fffe03f */
[----:B------:R-:W-:Y:S01]  /*13a0*/  IMAD R19, R17, -0x10, -R14 ;  /* 0xfffffff011137824 */ /* 0x000fe200078e0a0e */
[----:B------:R-:W-:-:S02]  /*13b0*/  USHF.R.U32.HI UR7, URZ, 0x4, UR7 ;  /* 0x000000043f077899 */ /* 0x000fc40008011607 */
[----:B------:R-:W-:Y:S01]  /*13c0*/  USHF.R.U32.HI UR8, URZ, 0x4, UR8 ;  /* 0x000000043f087899 */ /* 0x000fe20008011608 */
[----:B------:R-:W-:Y:S01]  /*13d0*/  IMAD.WIDE R10, R17, 0x10, R14 ;  /* 0x00000010110a7825 */ /* 0x000fe200078e020e */
[----:B------:R-:W-:Y:S02]  /*13e0*/  ULOP3.LUT UR25, UR6, 0x8, URZ, 0x3c, !UPT ;  /* 0x0000000806197892 */ /* 0x000fe4000f8e3c3f */
[----:B------:R-:W-:Y:S02]  /*13f0*/  ULOP3.LUT UR16, UR6, 0x18, URZ, 0x3c, !UPT ;  /* 0x0000001806107892 */ /* 0x000fe4000f8e3c3f */
[----:B------:R-:W-:Y:S01]  /*1400*/  UIADD3 UR24, UR12, 0x60, URZ ;  /* 0x000000600c187890 */ /* 0x000fe2000fffe03f */
[----:B------:R-:W-:Y:S01]  /*1410*/  ULDC UR6, c[0x0][0x284] ;  /* 0x0000a10000067ab9 */ /* 0x000fe20000000800 */
[----:B------:R-:W-:Y:S01]  /*1420*/  ULOP3.LUT UR7, UR7, 0x3fff, URZ, 0xc0, !UPT ;  /* 0x00003fff07077892 */ /* 0x000fe2000f8ec03f */
[----:B------:R-:W-:Y:S01]  /*1430*/  VIADD R19, R19, UR6 ;  /* 0x0000000613137c36 */ /* 0x000fe20008000000 */
[----:B------:R-:W-:-:S02]  /*1440*/  ULOP3.LUT UR8, UR8, 0x3fff, URZ, 0xc0, !UPT ;  /* 0x00003fff08087892 */ /* 0x000fc4000f8ec03f */
[----:B------:R-:W-:Y:S02]  /*1450*/  ULEA UR15, UR15, UR24, 0x3 ;  /* 0x000000180f0f7291 */ /* 0x000fe4000f8e183f */
[----:B------:R-:W-:Y:S02]  /*1460*/  ULOP3.LUT UR17, UR7, 0x10000, URZ, 0xfc, !UPT ;  /* 0x0001000007117892 */ /* 0x000fe4000f8efc3f */
[----:B------:R-:W-:-:S12]  /*1470*/  ULOP3.LUT UR18, UR8, 0x10000, URZ, 0xfc, !UPT ;  /* 0x0001000008127892 */ /* 0x000fd8000f8efc3f */
.L_x_105:
[----:B------:R-:W-:Y:S01]  /*1480*/  SHF.L.U32 R14, R87, 0x1f, RZ ;  /* 0x0000001f570e7819 */ /* 0x000fe200000006ff */
[----:B------:R-:W0:Y:S01]  /*1490*/  LDC R15, c[0x0][0x28c] ;  /* 0x0000a300ff0f7b82 */ /* 0x000e220000000800 */
[----:B------:R-:W-:Y:S01]  /*14a0*/  UMOV UR6, URZ ;  /* 0x0000003f00067c82 */ /* 0x000fe20008000000 */
[----:B------:R-:W-:Y:S01]  /*14b0*/  UMOV UR19, UR5 ;  /* 0x0000000500137c82 */ /* 0x000fe20008000000 */
[----:B-1----:R-:W1:Y:S01]  /*14c0*/  SYNCS.PHASECHK.TRANS64.TRYWAIT P0, [UR15+-0x8], R14 ;  /* 0xfffff80eff0075a7 */ /* 0x002e62000800014f */
[----:B0-----:R-:W-:Y:S01]  /*14d0*/  ISETP.GE.AND P1, PT, R15, 0x1, PT ;  /* 0x000000010f00780c */ /* 0x001fe20003f26270 */
[----:B-1234-:R-:W-:-:S12]  /*14e0*/  @!P0 BRA `(.L_x_15) ;  /* 0x0000004c00d48947 */ /* 0x01efd80003800000 */
.L_x_128:
[----:B------:R-:W-:Y:S01]  /*14f0*/  UMOV UR7, URZ ;  /* 0x0000003f00077c82 */ /* 0x000fe20008000000 */
[----:B------:R-:W-:Y:S01]  /*1500*/  UMOV UR8, URZ ;  /* 0x0000003f00087c82 */ /* 0x000fe20008000000 */
[----:B------:R-:W-:Y:S02]  /*1510*/  CS2R R22, SRZ ;  /* 0x0000000000167805 */ /* 0x000fe4000001ff00 */
[----:B------:R-:W-:Y:S02]  /*1520*/  CS2R R56, SRZ ;  /* 0x0000000000387805 */ /* 0x000fe4000001ff00 */
[----:B------:R-:W-:Y:S02]  /*1530*/  CS2R R58, SRZ ;  /* 0x00000000003a7805 */ /* 0x000fe4000001ff00 */
[----:B------:R-:W-:Y:S02]  /*1540*/  CS2R R60, SRZ ;  /* 0x00000000003c7805 */ /* 0x000fe4000001ff00 */
[----:B------:R-:W-:-:S02]  /*1550*/  CS2R R62, SRZ ;  /* 0x00000000003e7805 */ /* 0x000fc4000001ff00 */
[----:B------:R-:W-:Y:S02]  /*1560*/  CS2R R64, SRZ ;  /* 0x0000000000407805 */ /* 0x000fe4000001ff00 */
        /* <DEDUP_REMOVED lines=9> */
[----:B------:R-:W-:Y:S01]  /*1600*/  CS2R R84, SRZ ;  /* 0x0000000000547805 */ /* 0x000fe2000001ff00 */
[----:B------:R-:W-:Y:S01]  /*1610*/  IMAD.U32 R17, RZ, RZ, UR4 ;  /* 0x00000004ff117e24 */ /* 0x000fe2000f8e00ff */
        /* <DEDUP_REMOVED lines=15> */
[----:B------:R-:W-:Y:S01]  /*1710*/  CS2R R54, SRZ ;  /* 0x0000000000367805 */ /* 0x000fe2000001ff00 */
[----:B------:R-:W-:Y:S06]  /*1720*/  @!P1 BRA `(.L_x_16) ;  /* 0x0000000400449947 */ /* 0x000fec0003800000 */
[----:B------:R-:W-:-:S13]  /*1730*/  ISETP.NE.AND P1, PT, R86, 0x3, PT ;  /* 0x000000035600780c */ /* 0x000fda0003f25270 */
[----:B------:R-:W-:Y:S05]  /*1740*/  @!P1 BRA `(.L_x_17) ;  /* 0x0000000000049947 */ /* 0x000fea0003800000 */
[----:B------:R-:W-:Y:S01]  /*1750*/  BPT.TRAP 0x1 ;  /* 0x000000040000795c */ /* 0x000fe20000300000 */
.L_x_17:
[----:B------:R-:W-:Y:S01]  /*1760*/  ULEA UR6, UR5, UR12, 0x3 ;  /* 0x0000000c05067291 */ /* 0x000fe2000f8e183f */
[----:B0-----:R-:W-:-:S05]  /*1770*/  IMAD.U32 R14, RZ, RZ, UR4 ;  /* 0x00000004ff0e7e24 */ /* 0x001fca000f8e00ff */
[----:B------:R-:W-:-:S04]  /*1780*/  SHF.L.U32 R14, R14, 0x1f, RZ ;  /* 0x0000001f0e0e7819 */ /* 0x000fc800000006ff */
[----:B------:R0:W1:Y:S01]  /*1790*/  SYNCS.PHASECHK.TRANS64.TRYWAIT P0, [UR6], R14 ;  /* 0x0000000eff0075a7 */ /* 0x0000620008000146 */
[----:B------:R-:W-:Y:S05]  /*17a0*/  @!P1 BRA `(.L_x_18) ;  /* 0x0000000000049947 */ /* 0x000fea0003800000 */
[----:B------:R-:W-:Y:S01]  /*17b0*/  BPT.TRAP 0x1 ;  /* 0x000000040000795c */ /* 0x000fe20000300000 */
.L_x_18:
[----:B-1----:R-:W-:Y:S05]  /*17c0*/  @P0 BRA `(.L_x_19) ;  /* 0x0000000000080947 */ /* 0x002fea0003800000 */
[----:B------:R-:W1:Y:S02]  /*17d0*/  SYNCS.PHASECHK.TRANS64.TRYWAIT P0, [UR6], R14 ;  /* 0x0000000eff0075a7 */ /* 0x000e640008000146 */
[----:B-1----:R-:W-:Y:S05]  /*17e0*/  @!P0 BRA `(.L_x_20) ;  /* 0x0000004c002c8947 */ /* 0x002fea0003800000 */
.L_x_19:
[----:B------:R-:W-:Y:S01]  /*17f0*/  ULDC UR7, c[0x0][0x50c] ;  /* 0x0001430000077ab9 */ /* 0x000fe20000000800 */
[----:B------:R-:W-:Y:S01]  /*1800*/  ULEA UR8, UR5, UR17, 0x7 ;  /* 0x0000001105087291 */ /* 0x000fe2000f8e383f */
[----:B------:R-:W-:Y:S01]  /*1810*/  WARPGROUP.ARRIVE ;  /* 0x00000000000079c5 */ /* 0x000fe20000000000 */
[----:B------:R-:W-:Y:S01]  /*1820*/  UISETP.NE.AND UP0, UPT, UR7, 0x1, UPT ;  /* 0x000000010700788c */ /* 0x000fe2000bf05270 */
[----:B------:R-:W-:Y:S01]  /*1830*/  CS2R R22, SRZ ;  /* 0x0000000000167805 */ /* 0x000fe2000001ff00 */
[----:B------:R-:W-:Y:S01]  /*1840*/  ULEA UR10, UR5, UR18, 0x7 ;  /* 0x00000012050a7291 */ /* 0x000fe2000f8e383f */
[----:B------:R-:W-:Y:S01]  /*1850*/  CS2R R56, SRZ ;  /* 0x0000000000387805 */ /* 0x000fe2000001ff00 */
[----:B------:R-:W-:Y:S01]  /*1860*/  USEL UR7, URZ, 0x1, UP0 ;  /* 0x000000013f077887 */ /* 0x000fe20008000000 */
[----:B------:R-:W-:Y:S01]  /*1870*/  CS2R R58, SRZ ;  /* 0x00000000003a7805 */ /* 0x000fe2000001ff00 */
[----:B------:R-:W-:Y:S01]  /*1880*/  UMOV UR9, 0xc0000010 ;  /* 0xc000001000097882 */ /* 0x000fe20000000000 */
[----:B------:R-:W-:Y:S01]  /*1890*/  UMOV UR11, 0xc0000010 ;  /* 0xc0000010000b7882 */ /* 0x000fe20000000000 */
[----:B------:R-:W-:Y:S01]  /*18a0*/  UMOV UR6, 0x1 ;  /* 0x0000000100067882 */ /* 0x000fe20000000000 */
[----:B------:R-:W-:-:S02]  /*18b0*/  CS2R R60, SRZ ;  /* 0x00000000003c7805 */ /* 0x000fc4000001ff00 */
[----:B------:R-:W-:Y:S01]  /*18c0*/  ISETP.NE.AND P0, PT, RZ, UR7, PT ;  /* 0x00000007ff007c0c */ /* 0x000fe2000bf05270 */
[----:B------:R-:W-:Y:S01]  /*18d0*/  QGMMA.64x64x32.F32.E4M3.E4M3 R24, gdesc[UR8], RZ, !UPT, gsb0 ;  /* 0x00e00000081879f3 */ /* 0x000fe2000c0008ff */
        /* <DEDUP_REMOVED lines=11> */
[----:B------:R-:W-:Y:S01]  /*1990*/  CS2R R84, SRZ ;  /* 0x0000000000547805 */ /* 0x000fe2000001ff00 */
[----:B------:R-:W-:Y:S06]  /*19a0*/  @!P0 BRA `(.L_x_21) ;  /* 0x0000000000888947 */ /* 0x000fec0003800000 */
[----:B------:R-:W-:Y:S02]  /*19b0*/  WARPGROUP.DEPBAR.LE gsb0, 0x0 ;  /* 0x00008000000079c5 */ /* 0x000fe40000010000 */
[----:B------:R-:W-:-:S01]  /*19c0*/  FADD R85, RZ, R24 ;  /* 0x00000018ff557221 */ /* 0x000fc20000000000 */
[----:B------:R-:W-:Y:S01]  /*19d0*/  FADD R84, RZ, R25 ;  /* 0x00000019ff547221 */ /* 0x000fe20000000000 */
        /* <DEDUP_REMOVED lines=30> */
[----:B------:R-:W-:-:S06]  /*1bc0*/  UMOV UR6, URZ ;  /* 0x0000003f00067c82 */ /* 0x000fcc0008000000 */
.L_x_21:
[----:B------:R-:W-:-:S04]  /*1bd0*/  UIADD3 UR19, UR5, 0x1, URZ ;  /* 0x0000000105137890 */ /* 0x000fc8000fffe03f */
[----:B------:R-:W-:-:S04]  /*1be0*/  UISETP.NE.AND UP0, UPT, UR19, 0x5, UPT ;  /* 0x000000051300788c */ /* 0x000fc8000bf05270 */
[----:B------:R-:W-:Y:S02]  /*1bf0*/  USEL UR8, URZ, 0x1, UP0 ;  /* 0x000000013f087887 */ /* 0x000fe40008000000 */
[----:B------:R-:W-:Y:S02]  /*1c00*/  USEL UR19, UR19, URZ, UP0 ;  /* 0x0000003f13137287 */ /* 0x000fe40008000000 */
[----:B------:R-:W-:-:S06]  /*1c10*/  ULOP3.LUT UR8, UR4, UR8, URZ, 0x3c, !UPT ;  /* 0x0000000804087292 */ /* 0x000fcc000f8e3c3f */
[----:B------:R-:W-:Y:S01]  /*1c20*/  IMAD.U32 R17, RZ, RZ, UR8 ;  /* 0x00000008ff117e24 */ /* 0x000fe2000f8e00ff */
[----:B------:R-:W-:-:S06]  /*1c30*/  UMOV UR8, 0x1 ;  /* 0x0000000100087882 */ /* 0x000fcc0000000000 */
.L_x_16:
[----:B------:R-:W-:-:S06]  /*1c40*/  UISETP.GE.AND UP0, UPT, UR14, 0x1, UPT ;  /* 0x000000010e00788c */ /* 0x000fcc000bf06270 */
[----:B------:R-:W-:-:S13]  /*1c50*/  PLOP3.LUT P0, PT, PT, PT, UP0, 0x80, 0x0 ;  /* 0x000000000000781c */ /* 0x000fda0003f0f008 */
[----:B------:R-:W-:Y:S05]  /*1c60*/  @!P0 BRA `(.L_x_22) ;  /* 0x0000000400508947 */ /* 0x000fea0003800000 */
[----:B01----:R-:W-:Y:S01]  /*1c70*/  IMAD.U32 R14, RZ, RZ, UR14 ;  /* 0x0000000eff0e7e24 */ /* 0x003fe2000f8e00ff */
[----:B------:R-:W-:Y:S01]  /*1c80*/  UMOV UR22, UR5 ;  /* 0x0000000500167c82 */ /* 0x000fe20008000000 */
[----:B------:R-:W-:-:S05]  /*1c90*/  ULDC UR26, c[0x0][0x50c] ;  /* 0x00014300001a7ab9 */ /* 0x000fca0000000800 */
.L_x_30:
[----:B------:R-:W-:-:S13]  /*1ca0*/  ISETP.NE.AND P1, PT, R86, 0x3, PT ;  /* 0x000000035600780c */ /* 0x000fda0003f25270 */
[----:B01----:R-:W-:Y:S05]  /*1cb0*/  @!P1 BRA `(.L_x_23) ;  /* 0x0000000000049947 */ /* 0x003fea0003800000 */
[----:B------:R-:W-:Y:S01]  /*1cc0*/  BPT.TRAP 0x1 ;  /* 0x000000040000795c */ /* 0x000fe20000300000 */
.L_x_23:
[----:B------:R-:W-:Y:S01]  /*1cd0*/  ULEA UR9, UR19, UR12, 0x3 ;  /* 0x0000000c13097291 */ /* 0x000fe2000f8e183f */
[----:B------:R-:W-:-:S08]  /*1ce0*/  SHF.L.U32 R15, R17, 0x1f, RZ ;  /* 0x0000001f110f7819 */ /* 0x000fd000000006ff */
[----:B------:R0:W1:Y:S01]  /*1cf0*/  SYNCS.PHASECHK.TRANS64.TRYWAIT P0, [UR9], R15 ;  /* 0x0000000fff0075a7 */ /* 0x0000620008000149 */
[----:B------:R-:W-:Y:S05]  /*1d00*/  @!P1 BRA `(.L_x_24) ;  /* 0x0000000000049947 */ /* 0x000fea0003800000 */
[----:B------:R-:W-:Y:S01]  /*1d10*/  BPT.TRAP 0x1 ;  /* 0x000000040000795c */ /* 0x000fe20000300000 */
.L_x_24:
[----:B-1----:R-:W-:Y:S05]  /*1d20*/  @P0 BRA `(.L_x_25) ;  /* 0x0000000000080947 */ /* 0x002fea0003800000 */
[----:B------:R-:W1:Y:S02]  /*1d30*/  SYNCS.PHASECHK.TRANS64.TRYWAIT P0, [UR9], R15 ;  /* 0x0000000fff0075a7 */ /* 0x000e640008000149 */
[----:B-1----:R-:W-:Y:S05]  /*1d40*/  @!P0 BRA `(.L_x_26) ;  /* 0x0000004400ec8947 */ /* 0x002fea0003800000 */
.L_x_25:
[----:B------:R-:W-:Y:S01]  /*1d50*/  UISETP.NE.AND UP0, UPT, UR7, URZ, UPT ;  /* 0x0000003f0700728c */ /* 0x000fe2000bf05270 */
[----:B------:R-:W-:Y:S01]  /*1d60*/  WARPGROUP.ARRIVE ;  /* 0x00000000000079c5 */ /* 0x000fe20000000000 */
[----:B------:R-:W-:Y:S02]  /*1d70*/  ULEA UR10, UR19, UR18, 0x7 ;  /* 0x00000012130a7291 */ /* 0x000fe4000f8e383f */
[----:B------:R-:W-:Y:S01]  /*1d80*/  USEL UR8, UR8, URZ, !UP0 ;  /* 0x0000003f08087287 */ /* 0x000fe2000c000000 */
[----:B------:R-:W-:Y:S01]  /*1d90*/  UMOV UR9, 0xc0000010 ;  /* 0xc000001000097882 */ /* 0x000fe20000000000 */
[----:B------:R-:W-:Y:S02]  /*1da0*/  UMOV UR11, 0xc0000010 ;  /* 0xc0000010000b7882 */ /* 0x000fe40000000000 */
[----:B------:R-:W-:Y:S02]  /*1db0*/  UISETP.NE.U32.AND UP0, UPT, UR8, URZ, UPT ;  /* 0x0000003f0800728c */ /* 0x000fe4000bf05070 */
[----:B------:R-:W-:-:S02]  /*1dc0*/  ULEA UR8, UR19, UR17, 0x7 ;  /* 0x0000001113087291 */ /* 0x000fc4000f8e383f */
[----:B------:R-:W-:-:S07]  /*1dd0*/  UIADD3 UR6, UR6, 0x1, URZ ;  /* 0x0000000106067890 */ /* 0x000fce000fffe03f */
[----:B------:R-:W-:Y:S01]  /*1de0*/  QGMMA.64x64x32.F32.E4M3.E4M3 R24, gdesc[UR8], R24, UP0, gsb0 ;  /* 0x00e00000081879f3 */ /* 0x000fe2000b800818 */
[----:B------:R-:W-:-:S04]  /*1df0*/  UISETP.NE.AND UP0, UPT, UR6, UR26, UPT ;  /* 0x0000001a0600728c */ /* 0x000fc8000bf05270 */
[----:B------:R-:W-:-:S06]  /*1e00*/  USEL UR7, URZ, 0x1, UP0 ;  /* 0x000000013f077887 */ /* 0x000fcc0008000000 */
[----:B------:R-:W-:Y:S01]  /*1e10*/  ISETP.NE.AND P0, PT, RZ, UR7, PT ;  /* 0x00000007ff007c0c */ /* 0x000fe2000bf05270 */
[----:B------:R-:W-:-:S12]  /*1e20*/  WARPGROUP.DEPBAR.LE gsb0, 0x1 ;  /* 0x00008000000079c5 */ /* 0x000fd80000010100 */
[----:B------:R-:W-:Y:S05]  /*1e30*/  @!P0 BRA `(.L_x_27) ;  /* 0x0000000000888947 */ /* 0x000fea0003800000 */
[----:B------:R-:W-:Y:S02]  /*1e40*/  WARPGROUP.DEPBAR.LE gsb0, 0x0 ;  /* 0x00008000000079c5 */ /* 0x000fe40000010000 */
[----:B------:R-:W-:-:S01]  /*1e50*/  FADD R85, R24, R85 ;  /* 0x0000005518557221 */ /* 0x000fc20000000000 */
[----:B------:R-:W-:Y:S01]  /*1e60*/  FADD R84, R25, R84 ;  /* 0x0000005419547221 */ /* 0x000fe20000000000 */
        /* <DEDUP_REMOVED lines=30> */
[----:B------:R-:W-:-:S06]  /*2050*/  UMOV UR6, URZ ;  /* 0x0000003f00067c82 */ /* 0x000fcc0008000000 */
.L_x_27:
[----:B------:R-:W-:Y:S05]  /*2060*/  @!P1 BRA `(.L_x_28) ;  /* 0x0000000000049947 */ /* 0x000fea0003800000 */
[----:B------:R-:W-:Y:S01]  /*2070*/  BPT.TRAP 0x1 ;  /* 0x000000040000795c */ /* 0x000fe20000300000 */
.L_x_28:
[----:B------:R-:W-:Y:S01]  /*2080*/  ULEA UR8, UR22, UR12, 0x3 ;  /* 0x0000000c16087291 */ /* 0x000fe2000f8e183f */
[----:B------:R-:W-:-:S03]  /*2090*/  ISETP.GT.U32.AND P0, PT, R7, 0x1, PT ;  /* 0x000000010700780c */ /* 0x000fc60003f04070 */
[----:B------:R-:W-:-:S04]  /*20a0*/  UIADD3 UR8, UR8, 0x28, URZ ;  /* 0x0000002808087890 */ /* 0x000fc8000fffe03f */
[----:B------:R-:W-:-:S09]  /*20b0*/  UPRMT UR8, URZ, 0x654, UR8 ;  /* 0x000006543f087896 */ /* 0x000fd20008000008 */
[----:B------:R-:W-:Y:S01]  /*20c0*/  SYNCS.ARRIVE.TRANS64.RED.A1T0 RZ, [UR8], RZ ;  /* 0x000000ffffff79a7 */ /* 0x000fe20008100408 */
[----:B------:R-:W-:Y:S05]  /*20d0*/  @P0 BRA `(.L_x_29) ;  /* 0x0000000000040947 */ /* 0x000fea0003800000 */
[----:B------:R-:W-:Y:S01]  /*20e0*/  BPT.TRAP 0x1 ;  /* 0x000000040000795c */ /* 0x000fe20000300000 */
.L_x_29:
[----:B------:R-:W-:Y:S01]  /*20f0*/  UIADD3 UR19, UR19, 0x1, URZ ;  /* 0x0000000113137890 */ /* 0x000fe2000fffe03f */
[C---:B------:R-:W-:Y:S01]  /*2100*/  ISETP.GT.AND P0, PT, R14.reuse, 0x1, PT ;  /* 0x000000010e00780c */ /* 0x040fe20003f04270 */
[----:B------:R-:W-:Y:S01]  /*2110*/  UIADD3 UR22, UR22, 0x1, URZ ;  /* 0x0000000116167890 */ /* 0x000fe2000fffe03f */
[----:B------:R-:W-:Y:S01]  /*2120*/  VIADD R14, R14, 0xffffffff ;  /* 0xffffffff0e0e7836 */ /* 0x000fe20000000000 */
[----:B------:R-:W-:Y:S02]  /*2130*/  UISETP.NE.AND UP0, UPT, UR19, 0x5, UPT ;  /* 0x000000051300788c */ /* 0x000fe4000bf05270 */
[----:B------:R-:W-:Y:S02]  /*2140*/  UISETP.NE.AND UP1, UPT, UR22, 0x5, UPT ;  /* 0x000000051600788c */ /* 0x000fe4000bf25270 */
[----:B------:R-:W-:Y:S02]  /*2150*/  USEL UR8, URZ, 0x1, UP0 ;  /* 0x000000013f087887 */ /* 0x000fe40008000000 */
[----:B------:R-:W-:-:S02]  /*2160*/  USEL UR19, UR19, URZ, UP0 ;  /* 0x0000003f13137287 */ /* 0x000fc40008000000 */
[----:B------:R-:W-:Y:S02]  /*2170*/  USEL UR22, UR22, URZ, UP1 ;  /* 0x0000003f16167287 */ /* 0x000fe40008800000 */
[----:B------:R-:W-:Y:S01]  /*2180*/  LOP3.LUT R17, R17, UR8, RZ, 0x3c, !PT ;  /* 0x0000000811117c12 */ /* 0x000fe2000f8e3cff */
[----:B------:R-:W-:Y:S01]  /*2190*/  UMOV UR8, 0x1 ;  /* 0x0000000100087882 */ /* 0x000fe20000000000 */
[----:B------:R-:W-:Y:S08]  /*21a0*/  @P0 BRA `(.L_x_30) ;  /* 0xfffffff800bc0947 */ /* 0x000ff0000383ffff */
.L_x_22:
[----:B------:R-:W-:Y:S01]  /*21b0*/  UISETP.NE.AND UP0, UPT, UR6, URZ, UPT ;  /* 0x0000003f0600728c */ /* 0x000fe2000bf05270 */
[----:B01----:R-:W0:Y:S01]  /*21c0*/  LDC R14, c[0x0][0x28c] ;  /* 0x0000a300ff0e7b82 */ /* 0x003e220000000800 */
[----:B------:R-:W-:Y:S02]  /*21d0*/  IMAD.U32 R15, RZ, RZ, UR25 ;  /* 0x00000019ff0f7e24 */ /* 0x000fe4000f8e00ff */
[----:B------:R-:W-:-:S06]  /*21e0*/  USEL UR6, URZ, 0x1, !UP0 ;  /* 0x000000013f067887 */ /* 0x000fcc000c000000 */
[----:B------:R-:W-:-:S13]  /*21f0*/  ISETP.NE.AND P0, PT, RZ, UR6, PT ;  /* 0x00000006ff007c0c */ /* 0x000fda000bf05270 */
[----:B------:R-:W-:Y:S05]  /*2200*/  @!P0 BRA `(.L_x_31) ;  /* 0x0000000000848947 */ /* 0x000fea0003800000 */
[----:B------:R-:W-:Y:S02]  /*2210*/  WARPGROUP.DEPBAR.LE gsb0, 0x0 ;  /* 0x00008000000079c5 */ /* 0x000fe40000010000 */
[----:B------:R-:W-:Y:S01]  /*2220*/  FADD R85, R24, R85 ;  /* 0x0000005518557221 */ /* 0x000fe20000000000 */
        /* <DEDUP_REMOVED lines=30> */
[----:B------:R-:W-:-:S07]  /*2410*/  FADD R22, R22, R55 ;  /* 0x0000003716167221 */ /* 0x000fce0000000000 */
.L_x_31:
[----:B0-----:R-:W-:Y:S01]  /*2420*/  ISETP.GE.AND P0, PT, R14, 0x1, PT ;  /* 0x000000010e00780c */ /* 0x001fe20003f06270 */
[----:B------:R0:W-:Y:S01]  /*2430*/  SYNCS.ARRIVE.TRANS64.A1T0 RZ, [R15+UR24], RZ ;  /* 0x000000ff0fff79a7 */ /* 0x0001e20008100018 */
[----:B------:R-:W-:-:S11]  /*2440*/  WARPGROUP.DEPBAR.LE gsb0, 0x0 ;  /* 0x00008000000079c5 */ /* 0x000fd60000010000 */
[----:B------:R-:W-:Y:S05]  /*2450*/  @!P0 BRA `(.L_x_32) ;  /* 0x0000000000388947 */ /* 0x000fea0003800000 */
[----:B------:R-:W-:-:S13]  /*2460*/  ISETP.NE.AND P0, PT, R86, 0x3, PT ;  /* 0x000000035600780c */ /* 0x000fda0003f05270 */
[----:B------:R-:W-:Y:S05]  /*2470*/  @!P0 BRA `(.L_x_33) ;  /* 0x0000000000048947 */ /* 0x000fea0003800000 */
[----:B------:R-:W-:Y:S01]  /*2480*/  BPT.TRAP 0x1 ;  /* 0x000000040000795c */ /* 0x000fe20000300000 */
.L_x_33:
[----:B------:R-:W-:Y:S01]  /*2490*/  UIADD3 UR8, UR14, UR5, URZ ;  /* 0x000000050e087290 */ /* 0x000fe2000fffe03f */
[----:B------:R-:W-:-:S03]  /*24a0*/  ISETP.GT.U32.AND P0, PT, R7, 0x1, PT ;  /* 0x000000010700780c */ /* 0x000fc60003f04070 */
[----:B------:R-:W-:-:S04]  /*24b0*/  UIMAD.WIDE.U32 UR6, UR8, -0x33333333, URZ ;  /* 0xcccccccd080678a5 */ /* 0x000fc8000f8e003f */
[----:B------:R-:W-:-:S04]  /*24c0*/  USHF.R.U32.HI UR6, URZ, 0x2, UR7 ;  /* 0x000000023f067899 */ /* 0x000fc80008011607 */
[----:B------:R-:W-:-:S04]  /*24d0*/  UIMAD UR8, UR6, -0x5, UR8 ;  /* 0xfffffffb060878a4 */ /* 0x000fc8000f8e0208 */
[----:B------:R-:W-:-:S04]  /*24e0*/  ULEA UR8, UR8, UR12, 0x3 ;  /* 0x0000000c08087291 */ /* 0x000fc8000f8e183f */
[----:B------:R-:W-:-:S04]  /*24f0*/  UIADD3 UR8, UR8, 0x28, URZ ;  /* 0x0000002808087890 */ /* 0x000fc8000fffe03f */
[----:B------:R-:W-:-:S09]  /*2500*/  UPRMT UR8, URZ, 0x654, UR8 ;  /* 0x000006543f087896 */ /* 0x000fd20008000008 */
[----:B------:R-:W-:Y:S01]  /*2510*/  SYNCS.ARRIVE.TRANS64.RED.A1T0 RZ, [UR8], RZ ;  /* 0x000000ffffff79a7 */ /* 0x000fe20008100408 */
[----:B------:R-:W-:Y:S05]  /*2520*/  @P0 BRA `(.L_x_32) ;  /* 0x0000000000040947 */ /* 0x000fea0003800000 */
[----:B------:R-:W-:Y:S01]  /*2530*/  BPT.TRAP 0x1 ;  /* 0x000000040000795c */ /* 0x000fe20000300000 */
.L_x_32:
[----:B------:R-:W-:Y:S01]  /*2540*/  SHF.L.U32 R14, R87, 0x1f, RZ ;  /* 0x0000001f570e7819 */ /* 0x000fe200000006ff */
[----:B------:R-:W-:Y:S01]  /*2550*/  UIADD3 UR5, UR23, UR5, URZ ;  /* 0x0000000517057290 */ /* 0x000fe2000fffe03f */
[----:B------:R-:W1:Y:S01]  /*2560*/  LDC R29, c[0x0][0x288] ;  /* 0x0000a200ff1d7b82 */ /* 0x000e620000000800 */
[----:B------:R-:W-:Y:S01]  /*2570*/  UISETP.GE.U32.AND UP1, UPT, UR23, 0x5, UPT ;  /* 0x000000051700788c */ /* 0x000fe2000bf26070 */
[----:B------:R-:W-:Y:S01]  /*2580*/  IMAD.SHL.U32 R20, R18, 0x2, RZ ;  /* 0x0000000212147824 */ /* 0x000fe200078e00ff */
[----:B------:R-:W-:Y:S02]  /*2590*/  UISETP.GT.U32.AND UP0, UPT, UR5, 0x4, UPT ;  /* 0x000000040500788c */ /* 0x000fe4000bf04070 */
[----:B------:R-:W-:Y:S02]  /*25a0*/  UIMAD.WIDE.U32 UR6, UR5, -0x33333333, URZ ;  /* 0xcccccccd050678a5 */ /* 0x000fe4000f8e003f */
[----:B------:R-:W-:Y:S01]  /*25b0*/  UISETP.LT.U32.AND UP0, UPT, UR23, 0x5, UP0 ;  /* 0x000000051700788c */ /* 0x000fe20008701070 */
[----:B------:R-:W2:Y:S01]  /*25c0*/  SYNCS.PHASECHK.TRANS64.TRYWAIT P0, [UR15+0x8], R14 ;  /* 0x0000080eff0075a7 */ /* 0x000ea2000800014f */
[----:B------:R-:W-:Y:S01]  /*25d0*/  USHF.R.U32.HI UR6, URZ, 0x2, UR7 ;  /* 0x000000023f067899 */ /* 0x000fe20008011607 */
[----:B------:R-:W-:Y:S01]  /*25e0*/  SHF.R.S32.HI R21, RZ, 0x1f, R20 ;  /* 0x0000001fff157819 */ /* 0x000fe20000011414 */
[----:B------:R-:W-:-:S02]  /*25f0*/  USEL UR8, URZ, 0x1, !UP0 ;  /* 0x000000013f087887 */ /* 0x000fc4000c000000 */
[----:B------:R-:W-:Y:S02]  /*2600*/  UIMAD UR5, UR6, -0x5, UR5 ;  /* 0xfffffffb060578a4 */ /* 0x000fe4000f8e0205 */
[----:B------:R-:W-:-:S04]  /*2610*/  ULOP3.LUT UR4, UR4, UR8, URZ, 0x3c, !UPT ;  /* 0x0000000804047292 */ /* 0x000fc8000f8e3c3f */
[----:B------:R-:W-:Y:S01]  /*2620*/  @UP1 ULOP3.LUT UR4, UR4, 0x1, UR6, 0x78, !UPT ;  /* 0x0000000104041892 */ /* 0x000fe2000f8e7806 */
[----:B-12---:R-:W-:Y:S11]  /*2630*/  @!P0 BRA `(.L_x_34) ;  /* 0x0000003c00c88947 */ /* 0x006ff60003800000 */
.L_x_129:
[----:B------:R-:W-:Y:S01]  /*2640*/  IMAD.SHL.U32 R31, R4, 0x40, RZ ;  /* 0x00000040041f7824 */ /* 0x000fe200078e00ff */
[----:B------:R-:W-:Y:S01]  /*2650*/  ULDC UR8, c[0x0][0x284] ;  /* 0x0000a10000087ab9 */ /* 0x000fe20000000800 */
[----:B------:R-:W-:Y:S01]  /*2660*/  IMAD.SHL.U32 R4, R6, 0x40, RZ ;  /* 0x0000004006047824 */ /* 0x000fe200078e00ff */
[----:B------:R-:W-:Y:S01]  /*2670*/  SHF.R.S32.HI R30, RZ, 0x1f, R5 ;  /* 0x0000001fff1e7819 */ /* 0x000fe20000011405 */
[----:B------:R-:W-:Y:S01]  /*2680*/  ULDC.64 UR6, c[0x0][0x5d0] ;  /* 0x0001740000067ab9 */ /* 0x000fe20000000a00 */
[----:B------:R-:W-:Y:S01]  /*2690*/  SHF.R.S32.HI R28, RZ, 0x1f, R31 ;  /* 0x0000001fff1c7819 */ /* 0x000fe2000001141f */
[----:B0-----:R-:W-:Y:S01]  /*26a0*/  IMAD.WIDE.U32 R14, R5, UR6, R20 ;  /* 0x00000006050e7c25 */ /* 0x001fe2000f8e0014 */
[----:B------:R-:W-:-:S03]  /*26b0*/  ISETP.GE.AND P0, PT, R4, UR8, PT ;  /* 0x0000000804007c0c */ /* 0x000fc6000bf06270 */
[----:B------:R-:W-:Y:S01]  /*26c0*/  IMAD R16, R30, UR6, RZ ;  /* 0x000000061e107c24 */ /* 0x000fe2000f8e02ff */
[C---:B------:R-:W-:Y:S02]  /*26d0*/  ISETP.GE.OR P0, PT, R31.reuse, R29, P0 ;  /* 0x0000001d1f00720c */ /* 0x040fe40000706670 */
[----:B------:R-:W-:Y:S01]  /*26e0*/  IADD3 R14, P1, R31, R14, RZ ;  /* 0x0000000e1f0e7210 */ /* 0x000fe20007f3e0ff */
[----:B------:R-:W-:-:S05]  /*26f0*/  IMAD R17, R5, UR7, R16 ;  /* 0x0000000705117c24 */ /* 0x000fca000f8e0210 */
[----:B------:R-:W-:-:S05]  /*2700*/  IADD3.X R15, R28, R15, R17, P1, !PT ;  /* 0x0000000f1c0f7210 */ /* 0x000fca0000ffe411 */
[----:B------:R-:W-:Y:S05]  /*2710*/  @P0 BRA `(.L_x_35) ;  /* 0x0000002400a80947 */ /* 0x000fea0003800000 */
[----:B------:R-:W0:Y:S01]  /*2720*/  LDC.64 R24, c[0x0][0x5c8] ;  /* 0x00017200ff187b82 */ /* 0x000e220000000a00 */
[----:B------:R-:W-:Y:S01]  /*2730*/  IMAD.WIDE R26, R6, 0x40, R10 ;  /* 0x00000040061a7825 */ /* 0x000fe200078e020a */
[----:B------:R-:W-:Y:S01]  /*2740*/  ULDC.64 UR6, c[0x0][0x5c0] ;  /* 0x0001700000067ab9 */ /* 0x000fe20000000a00 */
[----:B------:R-:W-:Y:S02]  /*2750*/  BSSY B0, `(.L_x_35) ;  /* 0x0000266000007945 */ /* 0x000fe40003800000 */
[-C--:B0-----:R-:W-:Y:S02]  /*2760*/  IMAD R6, R27, R24.reuse, RZ ;  /* 0x000000181b067224 */ /* 0x081fe400078e02ff */
[----:B------:R-:W-:-:S04]  /*2770*/  IMAD.WIDE.U32 R14, R26, R24, R14 ;  /* 0x000000181a0e7225 */ /* 0x000fc800078e000e */
[----:B------:R-:W-:Y:S01]  /*2780*/  IMAD R17, R26, R25, R6 ;  /* 0x000000191a117224 */ /* 0x000fe200078e0206 */
[----:B------:R-:W-:Y:S02]  /*2790*/  LEA R16, P0, R24, R14, 0x3 ;  /* 0x0000000e18107211 */ /* 0x000fe400078018ff */
[----:B------:R-:W-:Y:S01]  /*27a0*/  IADD3 R14, P1, R14, UR6, RZ ;  /* 0x000000060e0e7c10 */ /* 0x000fe2000ff3e0ff */
[----:B------:R-:W-:Y:S01]  /*27b0*/  IMAD.IADD R17, R15, 0x1, R17 ;  /* 0x000000010f117824 */ /* 0x000fe200078e0211 */
[----:B------:R-:W-:-:S04]  /*27c0*/  IADD3 R16, P2, R16, UR6, RZ ;  /* 0x0000000610107c10 */ /* 0x000fc8000ff5e0ff */
[----:B------:R-:W-:Y:S01]  /*27d0*/  LEA.HI.X R6, R24, R17, R25, 0x3, P0 ;  /* 0x0000001118067211 */ /* 0x000fe200000f1c19 */
[----:B------:R-:W-:Y:S01]  /*27e0*/  IMAD R24, R18, -0x2, R29 ;  /* 0xfffffffe12187824 */ /* 0x000fe200078e021d */
[----:B-----5:R-:W-:Y:S02]  /*27f0*/  FSETP.NEU.AND P0, PT, R13, RZ, PT ;  /* 0x000000ff0d00720b */ /* 0x020fe40003f0d000 */
[----:B------:R-:W-:Y:S01]  /*2800*/  IADD3.X R15, R17, UR7, RZ, P1, !PT ;  /* 0x00000007110f7c10 */ /* 0x000fe20008ffe4ff */
[----:B------:R-:W-:Y:S01]  /*2810*/  IMAD.IADD R24, R24, 0x1, -R31 ;  /* 0x0000000118187824 */ /* 0x000fe200078e0a1f */
[----:B------:R-:W-:Y:S01]  /*2820*/  IADD3.X R17, R6, UR7, RZ, P2, !PT ;  /* 0x0000000706117c10 */ /* 0x000fe200097fe4ff */
[----:B------:R-:W-:-:S08]  /*2830*/  IMAD.IADD R6, R19, 0x1, -R4 ;  /* 0x0000000113067824 */ /* 0x000fd000078e0a04 */
[----:B------:R-:W-:Y:S05]  /*2840*/  @!P0 BRA `(.L_x_36) ;  /* 0x0000001c00188947 */ /* 0x000fea0003800000 */
[----:B------:R-:W-:Y:S01]  /*2850*/  ULDC.64 UR6, c[0x0][0x5b8] ;  /* 0x00016e0000067ab9 */ /* 0x000fe20000000a00 */
[----:B------:R-:W-:Y:S01]  /*2860*/  ULDC.64 UR8, c[0x0][0x5a8] ;  /* 0x00016a0000087ab9 */ /* 0x000fe20000000a00 */
[----:B------:R-:W-:Y:S01]  /*2870*/  IMAD.WIDE.U32 R20, R5, UR6, R20 ;  /* 0x0000000605147c25 */ /* 0x000fe2000f8e0014 */
[----:B------:R-:W-:Y:S03]  /*2880*/  BSSY B1, `(.L_x_37) ;  /* 0x0000010000017945 */ /* 0x000fe60003800000 */
[----:B------:R-:W-:Y:S01]  /*2890*/  IMAD R4, R30, UR6, RZ ;  /* 0x000000061e047c24 */ /* 0x000fe2000f8e02ff */
[----:B------:R-:W-:-:S03]  /*28a0*/  IADD3 R20, P0, R31, R20, RZ ;  /* 0x000000141f147210 */ /* 0x000fc60007f1e0ff */
[----:B------:R-:W-:Y:S01]  /*28b0*/  IMAD R5, R5, UR7, R4 ;  /* 0x0000000705057c24 */ /* 0x000fe2000f8e0204 */
[----:B------:R-:W-:Y:S02]  /*28c0*/  ULDC.64 UR6, c[0x0][0x5b0] ;  /* 0x00016c0000067ab9 */ /* 0x000fe40000000a00 */
[----:B------:R-:W-:Y:S02]  /*28d0*/  IMAD R25, R27, UR6, RZ ;  /* 0x000000061b197c24 */ /* 0x000fe4000f8e02ff */
[----:B------:R-:W-:Y:S02]  /*28e0*/  IADD3.X R21, R28, R21, R5, P0, !PT ;  /* 0x000000151c157210 */ /* 0x000fe400007fe405 */
[----:B------:R-:W-:Y:S01]  /*28f0*/  ISETP.GE.AND P0, PT, R24, 0x1, PT ;  /* 0x000000011800780c */ /* 0x000fe20003f06270 */
[C---:B------:R-:W-:Y:S02]  /*2900*/  IMAD R25, R26.reuse, UR7, R25 ;  /* 0x000000071a197c24 */ /* 0x040fe4000f8e0219 */
[----:B------:R-:W-:Y:S01]  /*2910*/  IMAD.WIDE.U32 R4, R26, UR6, R20 ;  /* 0x000000061a047c25 */ /* 0x000fe2000f8e0014 */
[----:B------:R-:W-:-:S02]  /*2920*/  ISETP.LT.OR P3, PT, R6, 0x1, !P0 ;  /* 0x000000010600780c */ /* 0x000fc40004761670 */
[----:B------:R-:W-:-:S04]  /*2930*/  IADD3 R4, P1, R4, UR8, RZ ;  /* 0x0000000804047c10 */ /* 0x000fc8000ff3e0ff */
[--C-:B------:R-:W-:Y:S02]  /*2940*/  IADD3.X R5, R5, UR9, R25.reuse, P1, !PT ;  /* 0x0000000905057c10 */ /* 0x100fe40008ffe419 */
[----:B------:R-:W-:-:S05]  /*2950*/  PRMT R25, RZ, 0x7610, R25 ;  /* 0x00007610ff197816 */ /* 0x000fca0000000019 */
[----:B------:R-:W-:Y:S05]  /*2960*/  @P3 BRA `(.L_x_38) ;  /* 0x0000000000043947 */ /* 0x000fea0003800000 */
[----:B------:R0:W5:Y:S02]  /*2970*/  LDG.E.U8 R25, desc[UR20][R4.64] ;  /* 0x0000001404197981 */ /* 0x000164000c1e1100 */
.L_x_38:
[----:B------:R-:W-:Y:S05]  /*2980*/  BSYNC B1 ;  /* 0x0000000000017941 */ /* 0x000fea0003800000 */
.L_x_37:
[----:B-----5:R-:W-:Y:S01]  /*2990*/  LOP3.LUT R25, R25, 0xff, RZ, 0xc0, !PT ;  /* 0x000000ff19197812 */ /* 0x020fe200078ec0ff */
[----:B------:R-:W-:Y:S01]  /*29a0*/  BSSY B1, `(.L_x_39) ;  /* 0x000000c000017945 */ /* 0x000fe20003800000 */
[----:B------:R-:W-:Y:S02]  /*29b0*/  ISETP.GE.AND P1, PT, R24, 0x2, PT ;  /* 0x000000021800780c */ /* 0x000fe40003f26270 */
[----:B------:R-:W-:Y:S02]  /*29c0*/  F2FP.F16.E4M3.UNPACK_B R25, R25 ;  /* 0x00000019ff19723e */ /* 0x000fe400020006ff */
[----:B------:R-:W-:-:S03]  /*29d0*/  ISETP.LT.OR P2, PT, R6, 0x1, !P1 ;  /* 0x000000010600780c */ /* 0x000fc60004f41670 */
[----:B------:R-:W-:Y:S01]  /*29e0*/  HADD2.F32 R28, -RZ, R25.H0_H0 ;  /* 0x20000019ff1c7230 */ /* 0x000fe20000004100 */
[----:B------:R-:W-:-:S04]  /*29f0*/  PRMT R25, RZ, 0x7610, R25 ;  /* 0x00007610ff197816 */ /* 0x000fc80000000019 */
[----:B------:R-:W-:-:S04]  /*2a00*/  FMUL R28, R28, R13 ;  /* 0x0000000d1c1c7220 */ /* 0x000fc80000400000 */
[----:B------:R-:W-:-:S05]  /*2a10*/  FFMA R28, R85, R12, R28 ;  /* 0x0000000c551c7223 */ /* 0x000fca000000001c */
[----:B------:R-:W-:-:S05]  /*2a20*/  F2FP.SATFINITE.E4M3.F32.PACK_AB_MERGE_C R29, RZ, R28, RZ ;  /* 0x0000001cff1d723e */ /* 0x000fca00048070ff */
[----:B------:R1:W-:Y:S01]  /*2a30*/  @!P3 STG.E.U8 desc[UR20][R14.64], R29 ;  /* 0x0000001d0e00b986 */ /* 0x0003e2000c101114 */
[----:B------:R-:W-:Y:S05]  /*2a40*/  @P2 BRA `(.L_x_40) ;  /* 0x0000000000042947 */ /* 0x000fea0003800000 */
[----:B------:R2:W5:Y:S02]  /*2a50*/  LDG.E.U8 R25, desc[UR20][R4.64+0x1] ;  /* 0x0000011404197981 */ /* 0x000564000c1e1100 */
.L_x_40:
[----:B------:R-:W-:Y:S05]  /*2a60*/  BSYNC B1 ;  /* 0x0000000000017941 */ /* 0x000fea0003800000 */
.L_x_39:
[----:B-----5:R-:W-:Y:S01]  /*2a70*/  LOP3.LUT R25, R25, 0xff, RZ, 0xc0, !PT ;  /* 0x000000ff19197812 */ /* 0x020fe200078ec0ff */
[----:B------:R-:W-:Y:S01]  /*2a80*/  BSSY B1, `(.L_x_41) ;  /* 0x0000012000017945 */ /* 0x000fe20003800000 */
[----:B-1----:R-:W-:Y:S02]  /*2a90*/  IADD3 R29, P3, R26, 0x8, RZ ;  /* 0x000000081a1d7810 */ /* 0x002fe40007f7e0ff */
[----:B------:R-:W-:Y:S02]  /*2aa0*/  F2FP.F16.E4M3.UNPACK_B R25, R25 ;  /* 0x00000019ff19723e */ /* 0x000fe400020006ff */
[----:B------:R-:W-:Y:S01]  /*2ab0*/  ISETP.LT.OR P0, PT, R6, 0x9, !P0 ;  /* 0x000000090600780c */ /* 0x000fe20004701670 */
[----:B------:R-:W-:Y:S02]  /*2ac0*/  IMAD.X R27, RZ, RZ, R27, P3 ;  /* 0x000000ffff1b7224 */ /* 0x000fe400018e061b */
[----:B------:R-:W-:Y:S02]  /*2ad0*/  HADD2.F32 R26, -RZ, R25.H0_H0 ;  /* 0x20000019ff1a7230 */ /* 0x000fe40000004100 */
[----:B------:R-:W-:-:S04]  /*2ae0*/  IMAD.WIDE.U32 R20, R29, UR6, R20 ;  /* 0x000000061d147c25 */ /* 0x000fc8000f8e0014 */
[----:B------:R-:W-:Y:S01]  /*2af0*/  FMUL R25, R26, R13 ;  /* 0x0000000d1a197220 */ /* 0x000fe20000400000 */
[----:B------:R-:W-:Y:S01]  /*2b00*/  IMAD R26, R27, UR6, RZ ;  /* 0x000000061b1a7c24 */ /* 0x000fe2000f8e02ff */
[----:B------:R-:W-:Y:S02]  /*2b10*/  IADD3 R20, P3, R20, UR8, RZ ;  /* 0x0000000814147c10 */ /* 0x000fe4000ff7e0ff */
[----:B------:R-:W-:Y:S01]  /*2b20*/  FFMA R25, R84, R12, R25 ;  /* 0x0000000c54197223 */ /* 0x000fe20000000019 */
[----:B------:R-:W-:-:S04]  /*2b30*/  IMAD R29, R29, UR7, R26 ;  /* 0x000000071d1d7c24 */ /* 0x000fc8000f8e021a */
[----:B------:R-:W-:Y:S02]  /*2b40*/  F2FP.SATFINITE.E4M3.F32.PACK_AB_MERGE_C R27, RZ, R25, RZ ;  /* 0x00000019ff1b723e */ /* 0x000fe400048070ff */
[----:B------:R-:W-:Y:S02]  /*2b50*/  IADD3.X R21, R21, UR9, R29, P3, !PT ;  /* 0x0000000915157c10 */ /* 0x000fe40009ffe41d */
[----:B------:R-:W-:Y:S01]  /*2b60*/  PRMT R25, RZ, 0x7610, R25 ;  /* 0x00007610ff197816 */ /* 0x000fe20000000019 */
[----:B------:R1:W-:Y:S01]  /*2b70*/  @!P2 STG.E.U8 desc[UR20][R14.64+0x1], R27 ;  /* 0x0000011b0e00a986 */ /* 0x0003e2000c101114 */
[----:B------:R-:W-:Y:S05]  /*2b80*/  @P0 BRA `(.L_x_42) ;  /* 0x0000000000040947 */ /* 0x000fea0003800000 */
[----:B------:R3:W5:Y:S02]  /*2b90*/  LDG.E.U8 R25, desc[UR20][R20.64] ;  /* 0x0000001414197981 */ /* 0x000764000c1e1100 */
.L_x_42:
[----:B------:R-:W-:Y:S05]  /*2ba0*/  BSYNC B1 ;  /* 0x0000000000017941 */ /* 0x000fea0003800000 */
.L_x_41:
[----:B-----5:R-:W-:Y:S01]  /*2bb0*/  LOP3.LUT R25, R25, 0xff, RZ, 0xc0, !PT ;  /* 0x000000ff19197812 */ /* 0x020fe200078ec0ff */
[----:B------:R-:W-:Y:S01]  /*2bc0*/  BSSY B1, `(.L_x_43) ;  /* 0x000000b000017945 */ /* 0x000fe20003800000 */
[----:B------:R-:W-:Y:S02]  /*2bd0*/  ISETP.LT.OR P1, PT, R6, 0x9, !P1 ;  /* 0x000000090600780c */ /* 0x000fe40004f21670 */
[----:B------:R-:W-:-:S05]  /*2be0*/  F2FP.F16.E4M3.UNPACK_B R25, R25 ;  /* 0x00000019ff19723e */ /* 0x000fca00020006ff */
[----:B------:R-:W-:Y:S01]  /*2bf0*/  HADD2.F32 R26, -RZ, R25.H0_H0 ;  /* 0x20000019ff1a7230 */ /* 0x000fe20000004100 */
[----:B------:R-:W-:-:S04]  /*2c00*/  PRMT R25, RZ, 0x7610, R25 ;  /* 0x00007610ff197816 */ /* 0x000fc80000000019 */
[----:B------:R-:W-:-:S04]  /*2c10*/  FMUL R26, R26, R13 ;  /* 0x0000000d1a1a7220 */ /* 0x000fc80000400000 */
[----:B------:R-:W-:-:S05]  /*2c20*/  FFMA R26, R83, R12, R26 ;  /* 0x0000000c531a7223 */ /* 0x000fca000000001a */
[----:B-1----:R-:W-:-:S05]  /*2c30*/  F2FP.SATFINITE.E4M3.F32.PACK_AB_MERGE_C R27, RZ, R26, RZ ;  /* 0x0000001aff1b723e */ /* 0x002fca00048070ff */
[----:B------:R1:W-:Y:S01]  /*2c40*/  @!P0 STG.E.U8 desc[UR20][R16.64], R27 ;  /* 0x0000001b10008986 */ /* 0x0003e2000c101114 */
[----:B------:R-:W-:Y:S05]  /*2c50*/  @P1 BRA `(.L_x_44) ;  /* 0x0000000000041947 */ /* 0x000fea0003800000 */
[----:B------:R4:W5:Y:S02]  /*2c60*/  LDG.E.U8 R25, desc[UR20][R20.64+0x1] ;  /* 0x0000011414197981 */ /* 0x000964000c1e1100 */
.L_x_44:
[----:B------:R-:W-:Y:S05]  /*2c70*/  BSYNC B1 ;  /* 0x0000000000017941 */ /* 0x000fea0003800000 */
.L_x_43:
[----:B-----5:R-:W-:Y:S01]  /*2c80*/  LOP3.LUT R25, R25, 0xff, RZ, 0xc0, !PT ;  /* 0x000000ff19197812 */ /* 0x020fe200078ec0ff */
[----:B------:R-:W-:Y:S01]  /*2c90*/  BSSY B1, `(.L_x_45) ;  /* 0x000000c000017945 */ /* 0x000fe20003800000 */
[----:B------:R-:W-:Y:S02]  /*2ca0*/  ISETP.GE.AND P0, PT, R24, 0x9, PT ;  /* 0x000000091800780c */ /* 0x000fe40003f06270 */
[----:B------:R-:W-:Y:S02]  /*2cb0*/  F2FP.F16.E4M3.UNPACK_B R25, R25 ;  /* 0x00000019ff19723e */ /* 0x000fe400020006ff */
[----:B------:R-:W-:-:S03]  /*2cc0*/  ISETP.LT.OR P2, PT, R6, 0x1, !P0 ;  /* 0x000000010600780c */ /* 0x000fc60004741670 */
[----:B------:R-:W-:-:S05]  /*2cd0*/  HADD2.F32 R26, -RZ, R25.H0_H0 ;  /* 0x20000019ff1a7230 */ /* 0x000fca0000004100 */
[----:B------:R-:W-:-:S04]  /*2ce0*/  FMUL R25, R26, R13 ;  /* 0x0000000d1a197220 */ /* 0x000fc80000400000 */
[----:B------:R-:W-:-:S05]  /*2cf0*/  FFMA R25, R82, R12, R25 ;  /* 0x0000000c52197223 */ /* 0x000fca0000000019 */
[----:B-1----:R-:W-:Y:S02]  /*2d00*/  F2FP.SATFINITE.E4M3.F32.PACK_AB_MERGE_C R27, RZ, R25, RZ ;  /* 0x00000019ff1b723e */ /* 0x002fe400048070ff */
[----:B------:R-:W-:-:S03]  /*2d10*/  PRMT R25, RZ, 0x7610, R25 ;  /* 0x00007610ff197816 */ /* 0x000fc60000000019 */
[----:B------:R1:W-:Y:S01]  /*2d20*/  @!P1 STG.E.U8 desc[UR20][R16.64+0x1], R27 ;  /* 0x0000011b10009986 */ /* 0x0003e2000c101114 */
[----:B------:R-:W-:Y:S05]  /*2d30*/  @P2 BRA `(.L_x_46) ;  /* 0x0000000000042947 */ /* 0x000fea0003800000 */
[----:B------:R0:W5:Y:S02]  /*2d40*/  LDG.E.U8 R25, desc[UR20][R4.64+0x8] ;  /* 0x0000081404197981 */ /* 0x000164000c1e1100 */
.L_x_46:
[----:B------:R-:W-:Y:S05]  /*2d50*/  BSYNC B1 ;  /* 0x0000000000017941 */ /* 0x000fea0003800000 */
.L_x_45:
        /* <DEDUP_REMOVED lines=13> */
.L_x_48:
[----:B------:R-:W-:Y:S05]  /*2e30*/  BSYNC B1 ;  /* 0x0000000000017941 */ /* 0x000fea0003800000 */
.L_x_47:
[----:B-----5:R-:W-:Y:S01]  /*2e40*/  LOP3.LUT R25, R25, 0xff, RZ, 0xc0, !PT ;  /* 0x000000ff19197812 */ /* 0x020fe200078ec0ff */
[----:B------:R-:W-:Y:S01]  /*2e50*/  BSSY B1, `(.L_x_49) ;  /* 0x000000b000017945 */ /* 0x000fe20003800000 */
[----:B------:R-:W-:Y:S02]  /*2e60*/  ISETP.LT.OR P0, PT, R6, 0x9, !P0 ;  /* 0x000000090600780c */ /* 0x000fe40004701670 */
[----:B------:R-:W-:-:S05]  /*2e70*/  F2FP.F16.E4M3.UNPACK_B R25, R25 ;  /* 0x00000019ff19723e */ /* 0x000fca00020006ff */
        /* <DEDUP_REMOVED lines=8> */
.L_x_50:
[----:B------:R-:W-:Y:S05]  /*2f00*/  BSYNC B1 ;  /* 0x0000000000017941 */ /* 0x000fea0003800000 */
.L_x_49:
        /* <DEDUP_REMOVED lines=12> */
.L_x_52:
[----:B------:R-:W-:Y:S05]  /*2fd0*/  BSYNC B1 ;  /* 0x0000000000017941 */ /* 0x000fea0003800000 */
.L_x_51:
        /* <DEDUP_REMOVED lines=13> */
.L_x_54:
[----:B------:R-:W-:Y:S05]  /*30b0*/  BSYNC B1 ;  /* 0x0000000000017941 */ /* 0x000fea0003800000 */
.L_x_53:
        /* <DEDUP_REMOVED lines=13> */
.L_x_56:
[----:B------:R-:W-:Y:S05]  /*3190*/  BSYNC B1 ;  /* 0x0000000000017941 */ /* 0x000fea0003800000 */
.L_x_55:
        /* <DEDUP_REMOVED lines=12> */
.L_x_58:
[----:B------:R-:W-:Y:S05]  /*3260*/  BSYNC B1 ;  /* 0x0000000000017941 */ /* 0x000fea0003800000 */
.L_x_57:
        /* <DEDUP_REMOVED lines=12> */
.L_x_60:
[----:B------:R-:W-:Y:S05]  /*3330*/  BSYNC B1 ;  /* 0x0000000000017941 */ /* 0x000fea0003800000 */
.L_x_59:
        /* <DEDUP_REMOVED lines=13> */
.L_x_62:
[----:B------:R-:W-:Y:S05]  /*3410*/  BSYNC B1 ;  /* 0x0000000000017941 */ /* 0x000fea0003800000 */
.L_x_61:
        /* <DEDUP_REMOVED lines=13> */
.L_x_64:
[----:B------:R-:W-:Y:S05]  /*34f0*/  BSYNC B1 ;  /* 0x0000000000017941 */ /* 0x000fea0003800000 */
.L_x_63:
        /* <DEDUP_REMOVED lines=12> */
.L_x_66:
[----:B------:R-:W-:Y:S05]  /*35c0*/  BSYNC B1 ;  /* 0x0000000000017941 */ /* 0x000fea0003800000 */
.L_x_65:
        /* <DEDUP_REMOVED lines=12> */
.L_x_68:
[----:B------:R-:W-:Y:S05]  /*3690*/  BSYNC B1 ;  /* 0x0000000000017941 */ /* 0x000fea0003800000 */
.L_x_67:
        /* <DEDUP_REMOVED lines=13> */
.L_x_70:
[----:B------:R-:W-:Y:S05]  /*3770*/  BSYNC B1 ;  /* 0x0000000000017941 */ /* 0x000fea0003800000 */
.L_x_69:
        /* <DEDUP_REMOVED lines=13> */
.L_x_72:
[----:B------:R-:W-:Y:S05]  /*3850*/  BSYNC B1 ;  /* 0x0000000000017941 */ /* 0x000fea0003800000 */
.L_x_71:
        /* <DEDUP_REMOVED lines=12> */
.L_x_74:
[----:B------:R-:W-:Y:S05]  /*3920*/  BSYNC B1 ;  /* 0x0000000000017941 */ /* 0x000fea0003800000 */
.L_x_73:
        /* <DEDUP_REMOVED lines=12> */
.L_x_76:
[----:B------:R-:W-:Y:S05]  /*39f0*/  BSYNC B1 ;  /* 0x0000000000017941 */ /* 0x000fea0003800000 */
.L_x_75:
        /* <DEDUP_REMOVED lines=13> */
.L_x_78:
[----:B------:R-:W-:Y:S05]  /*3ad0*/  BSYNC B1 ;  /* 0x0000000000017941 */ /* 0x000fea0003800000 */
.L_x_77:
        /* <DEDUP_REMOVED lines=13> */
.L_x_80:
[----:B------:R-:W-:Y:S05]  /*3bb0*/  BSYNC B1 ;  /* 0x0000000000017941 */ /* 0x000fea0003800000 */
.L_x_79:
        /* <DEDUP_REMOVED lines=12> */
.L_x_82:
[----:B------:R-:W-:Y:S05]  /*3c80*/  BSYNC B1 ;  /* 0x0000000000017941 */ /* 0x000fea0003800000 */
.L_x_81:
        /* <DEDUP_REMOVED lines=12> */
.L_x_84:
[----:B------:R-:W-:Y:S05]  /*3d50*/  BSYNC B1 ;  /* 0x0000000000017941 */ /* 0x000fea0003800000 */
.L_x_83:
        /* <DEDUP_REMOVED lines=13> */
.L_x_86:
[----:B------:R-:W-:Y:S05]  /*3e30*/  BSYNC B1 ;  /* 0x0000000000017941 */ /* 0x000fea0003800000 */
.L_x_85:
        /* <DEDUP_REMOVED lines=13> */
.L_x_88:
[----:B------:R-:W-:Y:S05]  /*3f10*/  BSYNC B1 ;  /* 0x0000000000017941 */ /* 0x000fea0003800000 */
.L_x_87:
        /* <DEDUP_REMOVED lines=12> */
.L_x_90:
[----:B------:R-:W-:Y:S05]  /*3fe0*/  BSYNC B1 ;  /* 0x0000000000017941 */ /* 0x000fea0003800000 */
.L_x_89:
        /* <DEDUP_REMOVED lines=12> */
.L_x_92:
[----:B------:R-:W-:Y:S05]  /*40b0*/  BSYNC B1 ;  /* 0x0000000000017941 */ /* 0x000fea0003800000 */
.L_x_91:
        /* <DEDUP_REMOVED lines=13> */
.L_x_94:
[----:B------:R-:W-:Y:S05]  /*4190*/  BSYNC B1 ;  /* 0x0000000000017941 */ /* 0x000fea0003800000 */
.L_x_93:
[----:B-----5:R-:W-:Y:S01]  /*41a0*/  LOP3.LUT R25, R25, 0xff, RZ, 0xc0, !PT ;  /* 0x000000ff19197812 */ /* 0x020fe200078ec0ff */
[----:B------:R-:W-:Y:S01]  /*41b0*/  BSSY B1, `(.L_x_95) ;  /* 0x000000c000017945 */ /* 0x000fe20003800000 */
[----:B------:R-:W-:Y:S02]  /*41c0*/  ISETP.GE.AND P1, PT, R24, 0x3a, PT ;  /* 0x0000003a1800780c */ /* 0x000fe40003f26270 */
[----:B------:R-:W-:Y:S02]  /*41d0*/  F2FP.F16.E4M3.UNPACK_B R25, R25 ;  /* 0x00000019ff19723e */ /* 0x000fe400020006ff */
[----:B------:R-:W-:Y:S02]  /*41e0*/  ISETP.LT.OR P3, PT, R6, 0x1, !P1 ;  /* 0x000000010600780c */ /* 0x000fe40004f61670 */
[----:B------:R-:W-:Y:S01]  /*41f0*/  PRMT R24, RZ, 0x7610, R24 ;  /* 0x00007610ff187816 */ /* 0x000fe20000000018 */
[----:B------:R-:W-:-:S05]  /*4200*/  HADD2.F32 R26, -RZ, R25.H0_H0 ;  /* 0x20000019ff1a7230 */ /* 0x000fca0000004100 */
[----:B------:R-:W-:-:S04]  /*4210*/  FMUL R26, R26, R13 ;  /* 0x0000000d1a1a7220 */ /* 0x000fc80000400000 */
[----:B------:R-:W-:-:S05]  /*4220*/  FFMA R26, R57, R12, R26 ;  /* 0x0000000c391a7223 */ /* 0x000fca000000001a */
[----:B------:R-:W-:-:S05]  /*4230*/  F2FP.SATFINITE.E4M3.F32.PACK_AB_MERGE_C R25, RZ, R26, RZ ;  /* 0x0000001aff19723e */ /* 0x000fca00048070ff */
[----:B------:R0:W-:Y:S01]  /*4240*/  @!P2 STG.E.U8 desc[UR20][R14.64+0x38], R25 ;  /* 0x000038190e00a986 */ /* 0x0001e2000c101114 */
[----:B------:R-:W-:Y:S05]  /*4250*/  @P3 BRA `(.L_x_96) ;  /* 0x0000000000043947 */ /* 0x000fea0003800000 */
[----:B------:R0:W5:Y:S02]  /*4260*/  LDG.E.U8 R24, desc[UR20][R4.64+0x39] ;  /* 0x0000391404187981 */ /* 0x000164000c1e1100 */
.L_x_96:
[----:B------:R-:W-:Y:S05]  /*4270*/  BSYNC B1 ;  /* 0x0000000000017941 */ /* 0x000fea0003800000 */
.L_x_95:
[----:B-----5:R-:W-:Y:S01]  /*4280*/  LOP3.LUT R24, R24, 0xff, RZ, 0xc0, !PT ;  /* 0x000000ff18187812 */ /* 0x020fe200078ec0ff */
[----:B------:R-:W-:Y:S01]  /*4290*/  BSSY B1, `(.L_x_97) ;  /* 0x000000b000017945 */ /* 0x000fe20003800000 */
[----:B------:R-:W-:Y:S02]  /*42a0*/  ISETP.LT.OR P0, PT, R6, 0x9, !P0 ;  /* 0x000000090600780c */ /* 0x000fe40004701670 */
[----:B------:R-:W-:Y:S02]  /*42b0*/  F2FP.F16.E4M3.UNPACK_B R24, R24 ;  /* 0x00000018ff18723e */ /* 0x000fe400020006ff */
[----:B0-2---:R-:W-:-:S03]  /*42c0*/  PRMT R4, RZ, 0x7610, R4 ;  /* 0x00007610ff047816 */ /* 0x005fc60000000004 */
[----:B------:R-:W-:-:S05]  /*42d0*/  HADD2.F32 R24, -RZ, R24.H0_H0 ;  /* 0x20000018ff187230 */ /* 0x000fca0000004100 */
[----:B------:R-:W-:-:S04]  /*42e0*/  FMUL R5, R24, R13 ;  /* 0x0000000d18057220 */ /* 0x000fc80000400000 */
[----:B------:R-:W-:-:S05]  /*42f0*/  FFMA R5, R56, R12, R5 ;  /* 0x0000000c38057223 */ /* 0x000fca0000000005 */
[----:B------:R-:W-:-:S05]  /*4300*/  F2FP.SATFINITE.E4M3.F32.PACK_AB_MERGE_C R5, RZ, R5, RZ ;  /* 0x00000005ff05723e */ /* 0x000fca00048070ff */
[----:B------:R0:W-:Y:S01]  /*4310*/  @!P3 STG.E.U8 desc[UR20][R14.64+0x39], R5 ;  /* 0x000039050e00b986 */ /* 0x0001e2000c101114 */
[----:B------:R-:W-:Y:S05]  /*4320*/  @P0 BRA `(.L_x_98) ;  /* 0x0000000000040947 */ /* 0x000fea0003800000 */
[----:B------:R2:W5:Y:S02]  /*4330*/  LDG.E.U8 R4, desc[UR20][R20.64+0x38] ;  /* 0x0000381414047981 */ /* 0x000564000c1e1100 */
.L_x_98:
[----:B------:R-:W-:Y:S05]  /*4340*/  BSYNC B1 ;  /* 0x0000000000017941 */ /* 0x000fea0003800000 */
.L_x_97:
[----:B-----5:R-:W-:Y:S01]  /*4350*/  LOP3.LUT R4, R4, 0xff, RZ, 0xc0, !PT ;  /* 0x000000ff04047812 */ /* 0x020fe200078ec0ff */
[----:B------:R-:W-:Y:S01]  /*4360*/  BSSY B1, `(.L_x_99) ;  /* 0x000000b000017945 */ /* 0x000fe20003800000 */
[----:B------:R-:W-:Y:S02]  /*4370*/  ISETP.LT.OR P1, PT, R6, 0x9, !P1 ;  /* 0x000000090600780c */ /* 0x000fe40004f21670 */
[----:B------:R-:W-:-:S05]  /*4380*/  F2FP.F16.E4M3.UNPACK_B R4, R4 ;  /* 0x00000004ff04723e */ /* 0x000fca00020006ff */
[----:B------:R-:W-:-:S05]  /*4390*/  HADD2.F32 R4, -RZ, R4.H0_H0 ;  /* 0x20000004ff047230 */ /* 0x000fca0000004100 */
[----:B------:R-:W-:-:S04]  /*43a0*/  FMUL R4, R4, R13 ;  /* 0x0000000d04047220 */ /* 0x000fc80000400000 */
[----:B------:R-:W-:-:S05]  /*43b0*/  FFMA R4, R23, R12, R4 ;  /* 0x0000000c17047223 */ /* 0x000fca0000000004 */
[----:B0-----:R-:W-:Y:S02]  /*43c0*/  F2FP.SATFINITE.E4M3.F32.PACK_AB_MERGE_C R5, RZ, R4, RZ ;  /* 0x00000004ff05723e */ /* 0x001fe400048070ff */
[----:B------:R-:W-:-:S03]  /*43d0*/  PRMT R4, RZ, 0x7610, R4 ;  /* 0x00007610ff047816 */ /* 0x000fc60000000004 */
[----:B------:R0:W-:Y:S01]  /*43e0*/  @!P0 STG.E.U8 desc[UR20][R16.64+0x38], R5 ;  /* 0x0000380510008986 */ /* 0x0001e2000c101114 */
[----:B------:R-:W-:Y:S05]  /*43f0*/  @P1 BRA `(.L_x_100) ;  /* 0x0000000000041947 */ /* 0x000fea0003800000 */
[----:B------:R0:W5:Y:S02]  /*4400*/  LDG.E.U8 R4, desc[UR20][R20.64+0x39] ;  /* 0x0000391414047981 */ /* 0x000164000c1e1100 */
.L_x_100:
[----:B------:R-:W-:Y:S05]  /*4410*/  BSYNC B1 ;  /* 0x0000000000017941 */ /* 0x000fea0003800000 */
.L_x_99:
[----:B------:R-:W-:Y:S05]  /*4420*/  @P1 BRA `(.L_x_101) ;  /* 0x0000000800601947 */ /* 0x000fea0003800000 */
[----:B-----5:R-:W-:-:S04]  /*4430*/  LOP3.LUT R4, R4, 0xff, RZ, 0xc0, !PT ;  /* 0x000000ff04047812 */ /* 0x020fc800078ec0ff */
[----:B------:R-:W-:-:S05]  /*4440*/  F2FP.F16.E4M3.UNPACK_B R4, R4 ;  /* 0x00000004ff04723e */ /* 0x000fca00020006ff */
[----:B------:R-:W-:-:S05]  /*4450*/  HADD2.F32 R4, -RZ, R4.H0_H0 ;  /* 0x20000004ff047230 */ /* 0x000fca0000004100 */
[----:B0-----:R-:W-:-:S04]  /*4460*/  FMUL R5, R4, R13 ;  /* 0x0000000d04057220 */ /* 0x001fc80000400000 */
[----:B------:R-:W-:-:S05]  /*4470*/  FFMA R5, R22, R12, R5 ;  /* 0x0000000c16057223 */ /* 0x000fca0000000005 */
[----:B------:R-:W-:-:S05]  /*4480*/  F2FP.SATFINITE.E4M3.F32.PACK_AB_MERGE_C R5, RZ, R5, RZ ;  /* 0x00000005ff05723e */ /* 0x000fca00048070ff */
[----:B------:R0:W-:Y:S01]  /*4490*/  STG.E.U8 desc[UR20][R16.64+0x39], R5 ;  /* 0x0000390510007986 */ /* 0x0001e2000c101114 */
[----:B------:R-:W-:Y:S05]  /*44a0*/  BRA `(.L_x_101) ;  /* 0x0000000800407947 */ /* 0x000fea0003800000 */
.L_x_36:
[C---:B------:R-:W-:Y:S01]  /*44b0*/  ISETP.GE.AND P3, PT, R24.reuse, 0x1, PT ;  /* 0x000000011800780c */ /* 0x040fe20003f66270 */
[-C--:B------:R-:W-:Y:S01]  /*44c0*/  FMUL R85, R85, R12.reuse ;  /* 0x0000000c55557220 */ /* 0x080fe20000400000 */
[----:B------:R-:W-:Y:S01]  /*44d0*/  ISETP.GE.AND P0, PT, R24, 0x2, PT ;  /* 0x000000021800780c */ /* 0x000fe20003f06270 */
[-C--:B------:R-:W-:Y:S01]  /*44e0*/  FMUL R84, R84, R12.reuse ;  /* 0x0000000c54547220 */ /* 0x080fe20000400000 */
[C---:B------:R-:W-:Y:S01]  /*44f0*/  ISETP.LT.OR P1, PT, R6.reuse, 0x1, !P3 ;  /* 0x000000010600780c */ /* 0x040fe20005f21670 */
[-C--:B------:R-:W-:Y:S01]  /*4500*/  FMUL R83, R83, R12.reuse ;  /* 0x0000000c53537220 */ /* 0x080fe20000400000 */
[----:B------:R-:W-:Y:S01]  /*4510*/  ISETP.LT.OR P2, PT, R6, 0x1, !P0 ;  /* 0x000000010600780c */ /* 0x000fe20004741670 */
[-C--:B------:R-:W-:Y:S01]  /*4520*/  FMUL R82, R82, R12.reuse ;  /* 0x0000000c52527220 */ /* 0x080fe20000400000 */
[----:B------:R-:W-:Y:S01]  /*4530*/  ISETP.LT.OR P3, PT, R6, 0x9, !P3 ;  /* 0x000000090600780c */ /* 0x000fe20005f61670 */
[-C--:B------:R-:W-:Y:S01]  /*4540*/  FMUL R81, R81, R12.reuse ;  /* 0x0000000c51517220 */ /* 0x080fe20000400000 */
[----:B------:R-:W-:Y:S01]  /*4550*/  F2FP.SATFINITE.E4M3.F32.PACK_AB_MERGE_C R85, RZ, R85, RZ ;  /* 0x00000055ff55723e */ /* 0x000fe200048070ff */
[----:B------:R-:W-:Y:S01]  /*4560*/  FMUL R80, R80, R12 ;  /* 0x0000000c50507220 */ /* 0x000fe20000400000 */
[----:B------:R-:W-:Y:S01]  /*4570*/  F2FP.SATFINITE.E4M3.F32.PACK_AB_MERGE_C R5, RZ, R84, RZ ;  /* 0x00000054ff05723e */ /* 0x000fe200048070ff */
[-C--:B------:R-:W-:Y:S01]  /*4580*/  FMUL R79, R79, R12.reuse ;  /* 0x0000000c4f4f7220 */ /* 0x080fe20000400000 */
[----:B------:R-:W-:Y:S01]  /*4590*/  F2FP.SATFINITE.E4M3.F32.PACK_AB_MERGE_C R83, RZ, R83, RZ ;  /* 0x00000053ff53723e */ /* 0x000fe200048070ff */
[-C--:B------:R-:W-:Y:S01]  /*45a0*/  FMUL R78, R78, R12.reuse ;  /* 0x0000000c4e4e7220 */ /* 0x080fe20000400000 */
[----:B------:R-:W-:Y:S01]  /*45b0*/  ISETP.LT.OR P0, PT, R6, 0x9, !P0 ;  /* 0x000000090600780c */ /* 0x000fe20004701670 */
[----:B------:R-:W-:Y:S01]  /*45c0*/  @!P1 STG.E.U8 desc[UR20][R14.64], R85 ;  /* 0x000000550e009986 */ /* 0x000fe2000c101114 */
[C---:B------:R-:W-:Y:S01]  /*45d0*/  ISETP.GE.AND P1, PT, R24.reuse, 0x9, PT ;  /* 0x000000091800780c */ /* 0x040fe20003f26270 */
[-C--:B------:R-:W-:Y:S01]  /*45e0*/  FMUL R77, R77, R12.reuse ;  /* 0x0000000c4d4d7220 */ /* 0x080fe20000400000 */
[----:B------:R-:W-:Y:S01]  /*45f0*/  F2FP.SATFINITE.E4M3.F32.PACK_AB_MERGE_C R81, RZ, R81, RZ ;  /* 0x00000051ff51723e */ /* 0x000fe200048070ff */
[----:B------:R0:W-:Y:S01]  /*4600*/  @!P2 STG.E.U8 desc[UR20][R14.64+0x1], R5 ;  /* 0x000001050e00a986 */ /* 0x0001e2000c101114 */
[----:B------:R-:W-:Y:S01]  /*4610*/  ISETP.GE.AND P2, PT, R24, 0xa, PT ;  /* 0x0000000a1800780c */ /* 0x000fe20003f46270 */
[----:B------:R-:W-:Y:S01]  /*4620*/  FMUL R76, R76, R12 ;  /* 0x0000000c4c4c7220 */ /* 0x000fe20000400000 */
[----:B------:R-:W-:Y:S01]  /*4630*/  F2FP.SATFINITE.E4M3.F32.PACK_AB_MERGE_C R21, RZ, R80, RZ ;  /* 0x00000050ff15723e */ /* 0x000fe200048070ff */
[----:B------:R-:W-:Y:S01]  /*4640*/  @!P3 STG.E.U8 desc[UR20][R16.64], R83 ;  /* 0x000000531000b986 */ /* 0x000fe2000c101114 */
[----:B------:R-:W-:Y:S01]  /*4650*/  ISETP.LT.OR P3, PT, R6, 0x1, !P1 ;  /* 0x000000010600780c */ /* 0x000fe20004f61670 */
[-C--:B------:R-:W-:Y:S01]  /*4660*/  FMUL R74, R74, R12.reuse ;  /* 0x0000000c4a4a7220 */ /* 0x080fe20000400000 */
[C---:B------:R-:W-:Y:S01]  /*4670*/  ISETP.LT.OR P5, PT, R6.reuse, 0x1, !P2 ;  /* 0x000000010600780c */ /* 0x040fe200057a1670 */
[-C--:B------:R-:W-:Y:S01]  /*4680*/  FMUL R75, R75, R12.reuse ;  /* 0x0000000c4b4b7220 */ /* 0x080fe20000400000 */
[----:B------:R-:W-:Y:S01]  /*4690*/  ISETP.LT.OR P1, PT, R6, 0x9, !P1 ;  /* 0x000000090600780c */ /* 0x000fe20004f21670 */
[-C--:B------:R-:W-:Y:S01]  /*46a0*/  FMUL R73, R73, R12.reuse ;  /* 0x0000000c49497220 */ /* 0x080fe20000400000 */
[----:B------:R-:W-:Y:S01]  /*46b0*/  F2FP.SATFINITE.E4M3.F32.PACK_AB_MERGE_C R79, RZ, R79, RZ ;  /* 0x0000004fff4f723e */ /* 0x000fe200048070ff */
[----:B------:R-:W-:Y:S01]  /*46c0*/  FMUL R72, R72, R12 ;  /* 0x0000000c48487220 */ /* 0x000fe20000400000 */
[----:B0-----:R-:W-:Y:S01]  /*46d0*/  F2FP.SATFINITE.E4M3.F32.PACK_AB_MERGE_C R5, RZ, R82, RZ ;  /* 0x00000052ff05723e */ /* 0x001fe200048070ff */
[-C--:B------:R-:W-:Y:S01]  /*46e0*/  FMUL R70, R70, R12.reuse ;  /* 0x0000000c46467220 */ /* 0x080fe20000400000 */
[----:B------:R-:W-:Y:S01]  /*46f0*/  ISETP.LT.OR P2, PT, R6, 0x9, !P2 ;  /* 0x000000090600780c */ /* 0x000fe20005741670 */
[----:B------:R-:W-:Y:S01]  /*4700*/  FMUL R71, R71, R12 ;  /* 0x0000000c47477220 */ /* 0x000fe20000400000 */
[----:B------:R-:W-:Y:S01]  /*4710*/  F2FP.SATFINITE.E4M3.F32.PACK_AB_MERGE_C R25, RZ, R78, RZ ;  /* 0x0000004eff19723e */ /* 0x000fe200048070ff */
[----:B------:R0:W-:Y:S01]  /*4720*/  @!P0 STG.E.U8 desc[UR20][R16.64+0x1], R5 ;  /* 0x0000010510008986 */ /* 0x0001e2000c101114 */
[C---:B------:R-:W-:Y:S01]  /*4730*/  ISETP.GE.AND P0, PT, R24.reuse, 0x11, PT ;  /* 0x000000111800780c */ /* 0x040fe20003f06270 */
[-C--:B------:R-:W-:Y:S01]  /*4740*/  FMUL R69, R69, R12.reuse ;  /* 0x0000000c45457220 */ /* 0x080fe20000400000 */
[----:B------:R-:W-:Y:S01]  /*4750*/  F2FP.SATFINITE.E4M3.F32.PACK_AB_MERGE_C R77, RZ, R77, RZ ;  /* 0x0000004dff4d723e */ /* 0x000fe200048070ff */
[----:B------:R-:W-:Y:S01]  /*4760*/  @!P3 STG.E.U8 desc[UR20][R14.64+0x8], R81 ;  /* 0x000008510e00b986 */ /* 0x000fe2000c101114 */
[----:B------:R-:W-:Y:S01]  /*4770*/  ISETP.GE.AND P3, PT, R24, 0x12, PT ;  /* 0x000000121800780c */ /* 0x000fe20003f66270 */
[-C--:B------:R-:W-:Y:S01]  /*4780*/  FMUL R68, R68, R12.reuse ;  /* 0x0000000c44447220 */ /* 0x080fe20000400000 */
[----:B------:R-:W-:Y:S01]  /*4790*/  F2FP.SATFINITE.E4M3.F32.PACK_AB_MERGE_C R75, RZ, R75, RZ ;  /* 0x0000004bff4b723e */ /* 0x000fe200048070ff */
[----:B------:R1:W-:Y:S01]  /*47a0*/  @!P5 STG.E.U8 desc[UR20][R14.64+0x9], R21 ;  /* 0x000009150e00d986 */ /* 0x0003e2000c101114 */
[C---:B------:R-:W-:Y:S01]  /*47b0*/  ISETP.LT.OR P5, PT, R6.reuse, 0x1, !P3 ;  /* 0x000000010600780c */ /* 0x040fe20005fa1670 */
[-C--:B------:R-:W-:Y:S01]  /*47c0*/  FMUL R67, R67, R12.reuse ;  /* 0x0000000c43437220 */ /* 0x080fe20000400000 */
[C---:B------:R-:W-:Y:S01]  /*47d0*/  ISETP.LT.OR P3, PT, R6.reuse, 0x9, !P3 ;  /* 0x000000090600780c */ /* 0x040fe20005f61670 */
[----:B------:R-:W-:Y:S01]  /*47e0*/  @!P1 STG.E.U8 desc[UR20][R16.64+0x8], R79 ;  /* 0x0000084f10009986 */ /* 0x000fe2000c101114 */
[----:B------:R-:W-:Y:S01]  /*47f0*/  ISETP.LT.OR P1, PT, R6, 0x1, !P0 ;  /* 0x000000010600780c */ /* 0x000fe20004721670 */
[----:B------:R-:W-:Y:S01]  /*4800*/  FMUL R66, R66, R12 ;  /* 0x0000000c42427220 */ /* 0x000fe20000400000 */
[----:B0-----:R-:W-:Y:S01]  /*4810*/  F2FP.SATFINITE.E4M3.F32.PACK_AB_MERGE_C R5, RZ, R76, RZ ;  /* 0x0000004cff05723e */ /* 0x001fe200048070ff */
[----:B------:R-:W-:Y:S01]  /*4820*/  @!P2 STG.E.U8 desc[UR20][R16.64+0x9], R25 ;  /* 0x000009191000a986 */ /* 0x000fe2000c101114 */
[----:B------:R-:W-:Y:S01]  /*4830*/  ISETP.GE.AND P2, PT, R24, 0x19, PT ;  /* 0x000000191800780c */ /* 0x000fe20003f46270 */
[-C--:B------:R-:W-:Y:S01]  /*4840*/  FMUL R65, R65, R12.reuse ;  /* 0x0000000c41417220 */ /* 0x080fe20000400000 */
[----:B------:R-:W-:Y:S01]  /*4850*/  ISETP.LT.OR P0, PT, R6, 0x9, !P0 ;  /* 0x000000090600780c */ /* 0x000fe20004701670 */
[----:B------:R-:W-:Y:S01]  /*4860*/  FMUL R64, R64, R12 ;  /* 0x0000000c40407220 */ /* 0x000fe20000400000 */
[----:B------:R-:W-:Y:S01]  /*4870*/  ISETP.LT.OR P6, PT, R6, 0x1, !P2 ;  /* 0x000000010600780c */ /* 0x000fe200057c1670 */
[----:B------:R0:W-:Y:S01]  /*4880*/  @!P5 STG.E.U8 desc[UR20][R14.64+0x11], R5 ;  /* 0x000011050e00d986 */ /* 0x0001e2000c101114 */
[----:B-1----:R-:W-:Y:S01]  /*4890*/  F2FP.SATFINITE.E4M3.F32.PACK_AB_MERGE_C R21, RZ, R74, RZ ;  /* 0x0000004aff15723e */ /* 0x002fe200048070ff */
[-C--:B------:R-:W-:Y:S01]  /*48a0*/  FMUL R62, R62, R12.reuse ;  /* 0x0000000c3e3e7220 */ /* 0x080fe20000400000 */
[----:B------:R-:W-:Y:S01]  /*48b0*/  F2FP.SATFINITE.E4M3.F32.PACK_AB_MERGE_C R73, RZ, R73, RZ ;  /* 0x00000049ff49723e */ /* 0x000fe200048070ff */
[----:B------:R-:W-:Y:S01]  /*48c0*/  @!P1 STG.E.U8 desc[UR20][R14.64+0x10], R77 ;  /* 0x0000104d0e009986 */ /* 0x000fe2000c101114 */
[----:B------:R-:W-:Y:S01]  /*48d0*/  ISETP.GE.AND P1, PT, R24, 0x1a, PT ;  /* 0x0000001a1800780c */ /* 0x000fe20003f26270 */
[-C--:B------:R-:W-:Y:S01]  /*48e0*/  FMUL R63, R63, R12.reuse ;  /* 0x0000000c3f3f7220 */ /* 0x080fe20000400000 */
[C---:B------:R-:W-:Y:S01]  /*48f0*/  ISETP.LT.OR P2, PT, R6.reuse, 0x9, !P2 ;  /* 0x000000090600780c */ /* 0x040fe20005741670 */
[----:B------:R1:W-:Y:S01]  /*4900*/  @!P3 STG.E.U8 desc[UR20][R16.64+0x11], R21 ;  /* 0x000011151000b986 */ /* 0x0003e2000c101114 */
[C---:B------:R-:W-:Y:S01]  /*4910*/  ISETP.LT.OR P5, PT, R6.reuse, 0x1, !P1 ;  /* 0x000000010600780c */ /* 0x040fe20004fa1670 */
[----:B------:R-:W-:Y:S01]  /*4920*/  FMUL R61, R61, R12 ;  /* 0x0000000c3d3d7220 */ /* 0x000fe20000400000 */
[----:B------:R-:W-:Y:S01]  /*4930*/  ISETP.LT.OR P3, PT, R6, 0x9, !P1 ;  /* 0x000000090600780c */ /* 0x000fe20004f61670 */
[----:B------:R-:W-:Y:S01]  /*4940*/  @!P0 STG.E.U8 desc[UR20][R16.64+0x10], R75 ;  /* 0x0000104b10008986 */ /* 0x000fe2000c101114 */
[----:B0-----:R-:W-:Y:S01]  /*4950*/  F2FP.SATFINITE.E4M3.F32.PACK_AB_MERGE_C R5, RZ, R72, RZ ;  /* 0x00000048ff05723e */ /* 0x001fe200048070ff */
[-C--:B------:R-:W-:Y:S01]  /*4960*/  FMUL R60, R60, R12.reuse ;  /* 0x0000000c3c3c7220 */ /* 0x080fe20000400000 */
[C---:B------:R-:W-:Y:S01]  /*4970*/  ISETP.GE.AND P0, PT, R24.reuse, 0x21, PT ;  /* 0x000000211800780c */ /* 0x040fe20003f06270 */
[----:B------:R-:W-:Y:S01]  /*4980*/  @!P6 STG.E.U8 desc[UR20][R14.64+0x18], R73 ;  /* 0x000018490e00e986 */ /* 0x000fe2000c101114 */
[----:B------:R-:W-:Y:S01]  /*4990*/  ISETP.GE.AND P1, PT, R24, 0x22, PT ;  /* 0x000000221800780c */ /* 0x000fe20003f26270 */
[-C--:B------:R-:W-:Y:S01]  /*49a0*/  FMUL R59, R59, R12.reuse ;  /* 0x0000000c3b3b7220 */ /* 0x080fe20000400000 */
[----:B------:R-:W-:Y:S01]  /*49b0*/  ISETP.LT.OR P6, PT, R6, 0x1, !P0 ;  /* 0x000000010600780c */ /* 0x000fe200047c1670 */
[----:B------:R-:W-:Y:S01]  /*49c0*/  FMUL R58, R58, R12 ;  /* 0x0000000c3a3a7220 */ /* 0x000fe20000400000 */
[----:B-1----:R-:W-:Y:S01]  /*49d0*/  F2FP.SATFINITE.E4M3.F32.PACK_AB_MERGE_C R21, RZ, R70, RZ ;  /* 0x00000046ff15723e */ /* 0x002fe200048070ff */
[----:B------:R0:W-:Y:S01]  /*49e0*/  @!P5 STG.E.U8 desc[UR20][R14.64+0x19], R5 ;  /* 0x000019050e00d986 */ /* 0x0001e2000c101114 */
[----:B------:R-:W-:Y:S01]  /*49f0*/  ISETP.LT.OR P5, PT, R6, 0x1, !P1 ;  /* 0x000000010600780c */ /* 0x000fe20004fa1670 */
[-C--:B------:R-:W-:Y:S01]  /*4a00*/  FMUL R57, R57, R12.reuse ;  /* 0x0000000c39397220 */ /* 0x080fe20000400000 */
[----:B------:R-:W-:Y:S01]  /*4a10*/  F2FP.SATFINITE.E4M3.F32.PACK_AB_MERGE_C R71, RZ, R71, RZ ;  /* 0x00000047ff47723e */ /* 0x000fe200048070ff */
[----:B------:R1:W-:Y:S01]  /*4a20*/  @!P3 STG.E.U8 desc[UR20][R16.64+0x19], R21 ;  /* 0x000019151000b986 */ /* 0x0003e2000c101114 */
[----:B------:R-:W-:Y:S01]  /*4a30*/  F2FP.SATFINITE.E4M3.F32.PACK_AB_MERGE_C R69, RZ, R69, RZ ;  /* 0x00000045ff45723e */ /* 0x000fe200048070ff */
[----:B------:R-:W-:Y:S01]  /*4a40*/  FMUL R56, R56, R12 ;  /* 0x0000000c38387220 */ /* 0x000fe20000400000 */
[----:B------:R-:W-:Y:S01]  /*4a50*/  F2FP.SATFINITE.E4M3.F32.PACK_AB_MERGE_C R25, RZ, R68, RZ ;  /* 0x00000044ff19723e */ /* 0x000fe200048070ff */
[----:B------:R-:W-:Y:S01]  /*4a60*/  @!P2 STG.E.U8 desc[UR20][R16.64+0x18], R71 ;  /* 0x000018471000a986 */ /* 0x000fe2000c101114 */
[----:B------:R-:W-:Y:S01]  /*4a70*/  ISETP.LT.OR P3, PT, R6, 0x9, !P1 ;  /* 0x000000090600780c */ /* 0x000fe20004f61670 */
[-C--:B------:R-:W-:Y:S01]  /*4a80*/  FMUL R23, R23, R12.reuse ;  /* 0x0000000c17177220 */ /* 0x080fe20000400000 */
[----:B------:R-:W-:Y:S01]  /*4a90*/  ISETP.GE.AND P2, PT, R24, 0x29, PT ;  /* 0x000000291800780c */ /* 0x000fe20003f46270 */
[----:B------:R-:W-:Y:S01]  /*4aa0*/  @!P6 STG.E.U8 desc[UR20][R14.64+0x20], R69 ;  /* 0x000020450e00e986 */ /* 0x000fe2000c101114 */
[----:B------:R-:W-:Y:S01]  /*4ab0*/  ISETP.LT.OR P0, PT, R6, 0x9, !P0 ;  /* 0x000000090600780c */ /* 0x000fe20004701670 */
[----:B------:R-:W-:Y:S01]  /*4ac0*/  FMUL R22, R22, R12 ;  /* 0x0000000c16167220 */ /* 0x000fe20000400000 */
[----:B------:R-:W-:Y:S01]  /*4ad0*/  ISETP.GE.AND P1, PT, R24, 0x2a, PT ;  /* 0x0000002a1800780c */ /* 0x000fe20003f26270 */
[----:B------:R-:W-:Y:S01]  /*4ae0*/  @!P5 STG.E.U8 desc[UR20][R14.64+0x21], R25 ;  /* 0x000021190e00d986 */ /* 0x000fe2000c101114 */
[----:B------:R-:W-:-:S02]  /*4af0*/  ISETP.LT.OR P6, PT, R6, 0x1, !P2 ;  /* 0x000000010600780c */ /* 0x000fc400057c1670 */
[C---:B------:R-:W-:Y:S02]  /*4b00*/  ISETP.LT.OR P5, PT, R6.reuse, 0x1, !P1 ;  /* 0x000000010600780c */ /* 0x040fe40004fa1670 */
[----:B------:R-:W-:Y:S02]  /*4b10*/  F2FP.SATFINITE.E4M3.F32.PACK_AB_MERGE_C R67, RZ, R67, RZ ;  /* 0x00000043ff43723e */ /* 0x000fe400048070ff */
[----:B0-----:R-:W-:Y:S02]  /*4b20*/  F2FP.SATFINITE.E4M3.F32.PACK_AB_MERGE_C R5, RZ, R66, RZ ;  /* 0x00000042ff05723e */ /* 0x001fe400048070ff */
[----:B------:R-:W-:Y:S01]  /*4b30*/  F2FP.SATFINITE.E4M3.F32.PACK_AB_MERGE_C R65, RZ, R65, RZ ;  /* 0x00000041ff41723e */ /* 0x000fe200048070ff */
[----:B------:R-:W-:Y:S01]  /*4b40*/  @!P0 STG.E.U8 desc[UR20][R16.64+0x20], R67 ;  /* 0x0000204310008986 */ /* 0x000fe2000c101114 */
[----:B-1----:R-:W-:Y:S02]  /*4b50*/  F2FP.SATFINITE.E4M3.F32.PACK_AB_MERGE_C R21, RZ, R64, RZ ;  /* 0x00000040ff15723e */ /* 0x002fe400048070ff */
[C---:B------:R-:W-:Y:S01]  /*4b60*/  ISETP.LT.OR P1, PT, R6.reuse, 0x9, !P1 ;  /* 0x000000090600780c */ /* 0x040fe20004f21670 */
[----:B------:R0:W-:Y:S01]  /*4b70*/  @!P3 STG.E.U8 desc[UR20][R16.64+0x21], R5 ;  /* 0x000021051000b986 */ /* 0x0001e2000c101114 */
[----:B------:R-:W-:-:S02]  /*4b80*/  ISETP.LT.OR P2, PT, R6, 0x9, !P2 ;  /* 0x000000090600780c */ /* 0x000fc40005741670 */
[C---:B------:R-:W-:Y:S01]  /*4b90*/  ISETP.GE.AND P3, PT, R24.reuse, 0x31, PT ;  /* 0x000000311800780c */ /* 0x040fe20003f66270 */
[----:B------:R-:W-:Y:S01]  /*4ba0*/  @!P6 STG.E.U8 desc[UR20][R14.64+0x28], R65 ;  /* 0x000028410e00e986 */ /* 0x000fe2000c101114 */
[----:B------:R-:W-:Y:S02]  /*4bb0*/  ISETP.GE.AND P0, PT, R24, 0x32, PT ;  /* 0x000000321800780c */ /* 0x000fe40003f06270 */
[----:B------:R-:W-:Y:S01]  /*4bc0*/  F2FP.SATFINITE.E4M3.F32.PACK_AB_MERGE_C R63, RZ, R63, RZ ;  /* 0x0000003fff3f723e */ /* 0x000fe200048070ff */
[----:B------:R1:W-:Y:S01]  /*4bd0*/  @!P5 STG.E.U8 desc[UR20][R14.64+0x29], R21 ;  /* 0x000029150e00d986 */ /* 0x0003e2000c101114 */
[C---:B------:R-:W-:Y:S02]  /*4be0*/  ISETP.LT.OR P5, PT, R6.reuse, 0x1, !P3 ;  /* 0x000000010600780c */ /* 0x040fe40005fa1670 */
[----:B------:R-:W-:Y:S02]  /*4bf0*/  ISETP.LT.OR P6, PT, R6, 0x1, !P0 ;  /* 0x000000010600780c */ /* 0x000fe400047c1670 */
[----:B0-----:R-:W-:Y:S01]  /*4c00*/  F2FP.SATFINITE.E4M3.F32.PACK_AB_MERGE_C R5, RZ, R62, RZ ;  /* 0x0000003eff05723e */ /* 0x001fe200048070ff */
[----:B------:R-:W-:Y:S01]  /*4c10*/  @!P2 STG.E.U8 desc[UR20][R16.64+0x28], R63 ;  /* 0x0000283f1000a986 */ /* 0x000fe2000c101114 */
[----:B------:R-:W-:-:S02]  /*4c20*/  F2FP.SATFINITE.E4M3.F32.PACK_AB_MERGE_C R61, RZ, R61, RZ ;  /* 0x0000003dff3d723e */ /* 0x000fc400048070ff */
[----:B------:R-:W-:Y:S01]  /*4c30*/  ISETP.GE.AND P2, PT, R24, 0x3a, PT ;  /* 0x0000003a1800780c */ /* 0x000fe20003f46270 */
[----:B------:R0:W-:Y:S01]  /*4c40*/  @!P1 STG.E.U8 desc[UR20][R16.64+0x29], R5 ;  /* 0x0000290510009986 */ /* 0x0001e2000c101114 */
[----:B------:R-:W-:Y:S02]  /*4c50*/  ISETP.LT.OR P1, PT, R6, 0x9, !P3 ;  /* 0x000000090600780c */ /* 0x000fe40005f21670 */
[----:B-1----:R-:W-:Y:S01]  /*4c60*/  F2FP.SATFINITE.E4M3.F32.PACK_AB_MERGE_C R21, RZ, R60, RZ ;  /* 0x0000003cff15723e */ /* 0x002fe200048070ff */
[----:B------:R-:W-:Y:S01]  /*4c70*/  @!P5 STG.E.U8 desc[UR20][R14.64+0x30], R61 ;  /* 0x0000303d0e00d986 */ /* 0x000fe2000c101114 */
[----:B------:R-:W-:Y:S02]  /*4c80*/  ISETP.GE.AND P3, PT, R24, 0x39, PT ;  /* 0x000000391800780c */ /* 0x000fe40003f66270 */
[C---:B------:R-:W-:Y:S01]  /*4c90*/  ISETP.LT.OR P0, PT, R6.reuse, 0x9, !P0 ;  /* 0x000000090600780c */ /* 0x040fe20004701670 */
[----:B------:R1:W-:Y:S01]  /*4ca0*/  @!P6 STG.E.U8 desc[UR20][R14.64+0x31], R21 ;  /* 0x000031150e00e986 */ /* 0x0003e2000c101114 */
[----:B------:R-:W-:-:S02]  /*4cb0*/  ISETP.LT.OR P5, PT, R6, 0x1, !P3 ;  /* 0x000000010600780c */ /* 0x000fc40005fa1670 */
[C---:B------:R-:W-:Y:S02]  /*4cc0*/  ISETP.LT.OR P6, PT, R6.reuse, 0x1, !P2 ;  /* 0x000000010600780c */ /* 0x040fe400057c1670 */
[C---:B------:R-:W-:Y:S02]  /*4cd0*/  ISETP.LT.OR P3, PT, R6.reuse, 0x9, !P3 ;  /* 0x000000090600780c */ /* 0x040fe40005f61670 */
[----:B------:R-:W-:Y:S02]  /*4ce0*/  ISETP.LT.OR P2, PT, R6, 0x9, !P2 ;  /* 0x000000090600780c */ /* 0x000fe40005741670 */
[----:B------:R-:W-:Y:S02]  /*4cf0*/  F2FP.SATFINITE.E4M3.F32.PACK_AB_MERGE_C R59, RZ, R59, RZ ;  /* 0x0000003bff3b723e */ /* 0x000fe400048070ff */
[----:B0-----:R-:W-:Y:S02]  /*4d00*/  F2FP.SATFINITE.E4M3.F32.PACK_AB_MERGE_C R5, RZ, R58, RZ ;  /* 0x0000003aff05723e */ /* 0x001fe400048070ff */
[----:B------:R-:W-:Y:S01]  /*4d10*/  F2FP.SATFINITE.E4M3.F32.PACK_AB_MERGE_C R57, RZ, R57, RZ ;  /* 0x00000039ff39723e */ /* 0x000fe200048070ff */
[----:B------:R0:W-:Y:S01]  /*4d20*/  @!P1 STG.E.U8 desc[UR20][R16.64+0x30], R59 ;  /* 0x0000303b10009986 */ /* 0x0001e2000c101114 */
[----:B-1----:R-:W-:-:S02]  /*4d30*/  F2FP.SATFINITE.E4M3.F32.PACK_AB_MERGE_C R21, RZ, R56, RZ ;  /* 0x00000038ff15723e */ /* 0x002fc400048070ff */
[----:B------:R-:W-:Y:S01]  /*4d40*/  F2FP.SATFINITE.E4M3.F32.PACK_AB_MERGE_C R23, RZ, R23, RZ ;  /* 0x00000017ff17723e */ /* 0x000fe200048070ff */
[----:B------:R0:W-:Y:S01]  /*4d50*/  @!P0 STG.E.U8 desc[UR20][R16.64+0x31], R5 ;  /* 0x0000310510008986 */ /* 0x0001e2000c101114 */
[----:B------:R-:W-:-:S03]  /*4d60*/  F2FP.SATFINITE.E4M3.F32.PACK_AB_MERGE_C R25, RZ, R22, RZ ;  /* 0x00000016ff19723e */ /* 0x000fc600048070ff */
[----:B------:R0:W-:Y:S04]  /*4d70*/  @!P5 STG.E.U8 desc[UR20][R14.64+0x38], R57 ;  /* 0x000038390e00d986 */ /* 0x0001e8000c101114 */
[----:B------:R0:W-:Y:S04]  /*4d80*/  @!P6 STG.E.U8 desc[UR20][R14.64+0x39], R21 ;  /* 0x000039150e00e986 */ /* 0x0001e8000c101114 */
[----:B------:R0:W-:Y:S04]  /*4d90*/  @!P3 STG.E.U8 desc[UR20][R16.64+0x38], R23 ;  /* 0x000038171000b986 */ /* 0x0001e8000c101114 */
[----:B------:R0:W-:Y:S02]  /*4da0*/  @!P2 STG.E.U8 desc[UR20][R16.64+0x39], R25 ;  /* 0x000039191000a986 */ /* 0x0001e4000c101114 */
.L_x_101:
[----:B------:R-:W-:Y:S05]  /*4db0*/  BSYNC B0 ;  /* 0x0000000000007941 */ /* 0x000fea0003800000 */
.L_x_35:
[C---:B------:R-:W-:Y:S01]  /*4dc0*/  LEA R2, P0, R8.reuse, R2, 0x1 ;  /* 0x0000000208027211 */ /* 0x040fe200078008ff */
[----:B------:R-:W-:Y:S01]  /*4dd0*/  ULDC.64 UR6, c[0x0][0x650] ;  /* 0x0001940000067ab9 */ /* 0x000fe20000000a00 */
[----:B-----5:R-:W-:Y:S01]  /*4de0*/  IMAD.U32 R4, RZ, RZ, UR16 ;  /* 0x00000010ff047e24 */ /* 0x020fe2000f8e00ff */
[----:B0-----:R-:W-:Y:S01]  /*4df0*/  PRMT R14, RZ, 0x7610, R14 ;  /* 0x00007610ff0e7816 */ /* 0x001fe2000000000e */
[----:B------:R-:W-:Y:S01]  /*4e00*/  IMAD.MOV.U32 R6, RZ, RZ, -0x1 ;  /* 0xffffffffff067424 */ /* 0x000fe200078e00ff */
[----:B------:R-:W-:Y:S01]  /*4e10*/  LEA.HI.X R3, R8, R3, R0, 0x1, P0 ;  /* 0x0000000308037211 */ /* 0x000fe200000f0c00 */
[----:B------:R0:W-:Y:S01]  /*4e20*/  SYNCS.ARRIVE.TRANS64.A1T0 RZ, [R4+UR24], RZ ;  /* 0x000000ff04ff79a7 */ /* 0x0001e20008100018 */
[----:B------:R-:W-:Y:S01]  /*4e30*/  ISETP.GE.U32.AND P0, PT, R2, UR6, PT ;  /* 0x0000000602007c0c */ /* 0x000fe2000bf06070 */
[----:B------:R-:W-:-:S03]  /*4e40*/  IMAD.MOV.U32 R5, RZ, RZ, -0x1 ;  /* 0xffffffffff057424 */ /* 0x000fc600078e00ff */
[----:B------:R-:W-:Y:S01]  /*4e50*/  ISETP.GE.U32.AND.EX P0, PT, R3, UR7, PT, P0 ;  /* 0x0000000703007c0c */ /* 0x000fe2000bf06100 */
[----:B0-----:R-:W-:-:S12]  /*4e60*/  IMAD.MOV.U32 R4, RZ, RZ, -0x1 ;  /* 0xffffffffff047424 */ /* 0x001fd800078e00ff */
[----:B------:R-:W-:Y:S05]  /*4e70*/  @P0 BRA `(.L_x_102) ;  /* 0x0000000400600947 */ /* 0x000fea0003800000 */
[----:B------:R-:W0:Y:S01]  /*4e80*/  S2R R26, SR_CTAID.X ;  /* 0x00000000001a7919 */ /* 0x000e220000002500 */
[----:B--234-:R-:W2:Y:S01]  /*4e90*/  LDC.64 R20, c[0x0][0x628] ;  /* 0x00018a00ff147b82 */ /* 0x01cea20000000a00 */
[----:B------:R-:W-:Y:S01]  /*4ea0*/  ULDC UR6, c[0x0][0x150] ;  /* 0x0000540000067ab9 */ /* 0x000fe20000000800 */
[----:B-1----:R-:W-:Y:S01]  /*4eb0*/  IMAD.MOV.U32 R16, RZ, RZ, R2 ;  /* 0x000000ffff107224 */ /* 0x002fe200078e0002 */
[----:B------:R-:W1:Y:S01]  /*4ec0*/  S2R R28, SR_CTAID.Y ;  /* 0x00000000001c7919 */ /* 0x000e620000002600 */
[----:B------:R-:W-:-:S04]  /*4ed0*/  IMAD.MOV.U32 R17, RZ, RZ, R3 ;  /* 0x000000ffff117224 */ /* 0x000fc800078e0003 */
[----:B------:R-:W3:Y:S08]  /*4ee0*/  LDC R29, c[0x0][0x144] ;  /* 0x00005100ff1d7b82 */ /* 0x000ef00000000800 */
[----:B------:R-:W4:Y:S08]  /*4ef0*/  LDC R6, c[0x0][0x630] ;  /* 0x00018c00ff067b82 */ /* 0x000f300000000800 */
[----:B------:R-:W1:Y:S01]  /*4f00*/  LDC.64 R24, c[0x0][0x620] ;  /* 0x00018800ff187b82 */ /* 0x000e620000000a00 */
[----:B--2---:R-:W-:-:S04]  /*4f10*/  ISETP.NE.U32.AND P0, PT, R20, RZ, PT ;  /* 0x000000ff1400720c */ /* 0x004fc80003f05070 */
[----:B------:R-:W-:Y:S02]  /*4f20*/  ISETP.NE.AND.EX P0, PT, R21, RZ, PT, P0 ;  /* 0x000000ff1500720c */ /* 0x000fe40003f05300 */
[----:B0-----:R-:W-:-:S05]  /*4f30*/  I2FP.F32.U32 R4, R26 ;  /* 0x0000001a00047245 */ /* 0x001fca0000201000 */
[----:B------:R-:W-:-:S04]  /*4f40*/  FMUL R4, R4, UR6 ;  /* 0x0000000604047c20 */ /* 0x000fc80008400000 */
[----:B------:R0:W2:Y:S02]  /*4f50*/  F2I.U32.TRUNC.NTZ R27, R4 ;  /* 0x00000004001b7305 */ /* 0x0000a4000020f000 */
[----:B---34-:R-:W-:Y:S05]  /*4f60*/  @!P0 BRA `(.L_x_103) ;  /* 0x0000000000288947 */ /* 0x018fea0003800000 */
[----:B------:R-:W3:Y:S02]  /*4f70*/  LDC R5, c[0x0][0x634] ;  /* 0x00018d00ff057b82 */ /* 0x000ee40000000800 */
[----:B---3--:R-:W-:-:S05]  /*4f80*/  IADD3 R17, P0, R2, R5, RZ ;  /* 0x0000000502117210 */ /* 0x008fca0007f1e0ff */
[----:B------:R-:W-:-:S04]  /*4f90*/  IMAD.X R23, RZ, RZ, R3, P0 ;  /* 0x000000ffff177224 */ /* 0x000fc800000e0603 */
[----:B0-----:R-:W-:-:S04]  /*4fa0*/  IMAD.WIDE.U32 R4, R23, R20, RZ ;  /* 0x0000001417047225 */ /* 0x001fc800078e00ff */
[----:B------:R-:W-:-:S04]  /*4fb0*/  IMAD.WIDE.U32 R14, P0, R17, R21, R4 ;  /* 0x00000015110e7225 */ /* 0x000fc80007800004 */
[----:B------:R-:W-:-:S04]  /*4fc0*/  IMAD.WIDE.U32 R4, R17, R20, RZ ;  /* 0x0000001411047225 */ /* 0x000fc800078e00ff */
[----:B------:R-:W-:Y:S01]  /*4fd0*/  IMAD.X R17, RZ, RZ, RZ, P0 ;  /* 0x000000ffff117224 */ /* 0x000fe200000e06ff */
[----:B------:R-:W-:Y:S01]  /*4fe0*/  IADD3 RZ, P0, R5, R14, RZ ;  /* 0x0000000e05ff7210 */ /* 0x000fe20007f1e0ff */
[----:B------:R-:W-:-:S04]  /*4ff0*/  IMAD.MOV.U32 R16, RZ, RZ, R15 ;  /* 0x000000ffff107224 */ /* 0x000fc800078e000f */
[----:B------:R-:W-:-:S08]  /*5000*/  IMAD.WIDE.U32.X R16, R23, R21, R16, P0 ;  /* 0x0000001517107225 */ /* 0x000fd000000e0410 */
.L_x_103:
[-CC-:B------:R-:W-:Y:S01]  /*5010*/  SHF.R.U64 R22, R16, R6.reuse, R17.reuse ;  /* 0x0000000610167219 */ /* 0x180fe20000001211 */
[----:B------:R-:W3:Y:S01]  /*5020*/  LDC.64 R32, c[0x0][0x640] ;  /* 0x00019000ff207b82 */ /* 0x000ee20000000a00 */
[----:B0-----:R-:W-:Y:S01]  /*5030*/  SHF.R.U32.HI R4, RZ, R6, R17 ;  /* 0x00000006ff047219 */ /* 0x001fe20000011611 */
[----:B--2---:R-:W-:Y:S01]  /*5040*/  IMAD.MOV R27, RZ, RZ, -R27 ;  /* 0x000000ffff1b7224 */ /* 0x004fe200078e0a1b */
[----:B------:R-:W-:Y:S01]  /*5050*/  IADD3 R15, P0, RZ, -R22, RZ ;  /* 0x80000016ff0f7210 */ /* 0x000fe20007f1e0ff */
[----:B------:R-:W-:Y:S01]  /*5060*/  ULDC UR6, c[0x0][0x154] ;  /* 0x0000550000067ab9 */ /* 0x000fe20000000800 */
[----:B------:R-:W-:Y:S02]  /*5070*/  IMAD.MOV.U32 R17, RZ, RZ, 0x1 ;  /* 0x00000001ff117424 */ /* 0x000fe400078e00ff */
[----:B------:R-:W-:Y:S01]  /*5080*/  IMAD R27, R29, R27, R26 ;  /* 0x0000001b1d1b7224 */ /* 0x000fe200078e021a */
[----:B------:R-:W0:Y:S01]  /*5090*/  LDC R14, c[0x0][0x618] ;  /* 0x00018600ff0e7b82 */ /* 0x000e220000000800 */
[----:B------:R-:W-:-:S04]  /*50a0*/  IMAD.X R5, RZ, RZ, ~R4, P0 ;  /* 0x000000ffff057224 */ /* 0x000fc800000e0e04 */
[-C--:B-1----:R-:W-:Y:S02]  /*50b0*/  IMAD R6, R5, R24.reuse, RZ ;  /* 0x0000001805067224 */ /* 0x082fe400078e02ff */
[C---:B------:R-:W-:Y:S01]  /*50c0*/  IMAD.WIDE.U32 R4, R15.reuse, R24, R2 ;  /* 0x000000180f047225 */ /* 0x040fe200078e0002 */
[----:B------:R-:W1:Y:S03]  /*50d0*/  LDC R16, c[0x0][0x608] ;  /* 0x00018200ff107b82 */ /* 0x000e660000000800 */
[----:B------:R-:W-:Y:S01]  /*50e0*/  IMAD R15, R15, R25, R6 ;  /* 0x000000190f0f7224 */ /* 0x000fe200078e0206 */
[----:B------:R-:W-:-:S03]  /*50f0*/  I2FP.F32.U32 R6, R28 ;  /* 0x0000001c00067245 */ /* 0x000fc60000201000 */
[----:B------:R-:W-:Y:S01]  /*5100*/  IMAD.IADD R5, R5, 0x1, R15 ;  /* 0x0000000105057824 */ /* 0x000fe200078e020f */
[----:B------:R-:W2:Y:S01]  /*5110*/  LDC R30, c[0x0][0x658] ;  /* 0x00019600ff1e7b82 */ /* 0x000ea20000000800 */
[----:B---3--:R-:W-:Y:S01]  /*5120*/  ISETP.NE.U32.AND P0, PT, R32, RZ, PT ;  /* 0x000000ff2000720c */ /* 0x008fe20003f05070 */
[----:B------:R-:W-:-:S03]  /*5130*/  IMAD.MOV.U32 R15, RZ, RZ, -0x1 ;  /* 0xffffffffff0f7424 */ /* 0x000fc600078e00ff */
[----:B------:R-:W-:-:S03]  /*5140*/  ISETP.NE.AND.EX P0, PT, R33, RZ, PT, P0 ;  /* 0x000000ff2100720c */ /* 0x000fc60003f05300 */
[----:B------:R-:W3:Y:S01]  /*5150*/  LDC R25, c[0x0][0x148] ;  /* 0x00005200ff197b82 */ /* 0x000ee20000000800 */
[-CC-:B0-----:R-:W-:Y:S02]  /*5160*/  SHF.R.U64 R20, R4, R14.reuse, R5.reuse ;  /* 0x0000000e04147219 */ /* 0x181fe40000001205 */
[----:B------:R-:W-:Y:S01]  /*5170*/  SHF.R.U32.HI R5, RZ, R14, R5 ;  /* 0x0000000eff057219 */ /* 0x000fe20000011605 */
[----:B------:R-:W-:-:S04]  /*5180*/  FMUL R14, R6, UR6 ;  /* 0x00000006060e7c20 */ /* 0x000fc80008400000 */
[----:B------:R-:W0:Y:S01]  /*5190*/  LDC R26, c[0x0][0x600] ;  /* 0x00018000ff1a7b82 */ /* 0x000e220000000800 */
[----:B------:R4:W0:Y:S01]  /*51a0*/  F2I.U32.TRUNC.NTZ R23, R14 ;  /* 0x0000000e00177305 */ /* 0x000822000020f000 */
[-CC-:B-1----:R-:W-:Y:S02]  /*51b0*/  SHF.R.U64 R6, R20, R16.reuse, R5.reuse ;  /* 0x0000001014067219 */ /* 0x182fe40000001205 */
[----:B------:R-:W-:-:S04]  /*51c0*/  SHF.R.U32.HI R5, RZ, R16, R5 ;  /* 0x00000010ff057219 */ /* 0x000fc80000011605 */
[----:B------:R-:W1:Y:S01]  /*51d0*/  LDC R31, c[0x0][0x648] ;  /* 0x00019200ff1f7b82 */ /* 0x000e620000000800 */
[-CC-:B--2---:R-:W-:Y:S02]  /*51e0*/  SHF.R.U64 R24, R6, R30.reuse, R5.reuse ;  /* 0x0000001e06187219 */ /* 0x184fe40000001205 */
[-C--:B------:R-:W-:Y:S02]  /*51f0*/  SHF.L.U32 R15, R15, R30.reuse, RZ ;  /* 0x0000001e0f0f7219 */ /* 0x080fe400000006ff */
[-C--:B------:R-:W-:Y:S01]  /*5200*/  SHF.R.U32.HI R5, RZ, R30.reuse, R5 ;  /* 0x0000001eff057219 */ /* 0x080fe20000011605 */
[----:B------:R-:W-:Y:S01]  /*5210*/  IMAD.MOV.U32 R4, RZ, RZ, R24 ;  /* 0x000000ffff047224 */ /* 0x000fe200078e0018 */
[----:B------:R-:W-:Y:S01]  /*5220*/  SHF.L.U32 R30, R17, R30, RZ ;  /* 0x0000001e111e7219 */ /* 0x000fe200000006ff */
[----:B------:R-:W2:Y:S01]  /*5230*/  LDC R34, c[0x0][0x638] ;  /* 0x00018e00ff227b82 */ /* 0x000ea20000000800 */
[----:B------:R-:W-:-:S07]  /*5240*/  LOP3.LUT R29, RZ, R15, RZ, 0x33, !PT ;  /* 0x0000000fff1d7212 */ /* 0x000fce00078e33ff */
[----:B------:R-:W0:Y:S01]  /*5250*/  LDC R35, c[0x0][0x610] ;  /* 0x00018400ff237b82 */ /* 0x000e220000000800 */
        /* <DEDUP_REMOVED lines=11> */
.L_x_104:
[----:B-1----:R-:W-:Y:S01]  /*5310*/  SHF.R.U64 R4, R4, R31, R5 ;  /* 0x0000001f04047219 */ /* 0x002fe20000001205 */
[----:B0-----:R-:W-:Y:S01]  /*5320*/  VIADD R17, R26, 0xffffffff ;  /* 0xffffffff1a117836 */ /* 0x001fe20000000000 */
[----:B------:R-:W-:Y:S01]  /*5330*/  LOP3.LUT R15, R6, R29, RZ, 0xc0, !PT ;  /* 0x0000001d060f7212 */ /* 0x000fe200078ec0ff */
[----:B------:R-:W-:Y:S02]  /*5340*/  IMAD.MOV R23, RZ, RZ, -R23 ;  /* 0x000000ffff177224 */ /* 0x000fe400078e0a17 */
[----:B------:R-:W-:Y:S02]  /*5350*/  IMAD.MOV R5, RZ, RZ, -R4 ;  /* 0x000000ffff057224 */ /* 0x000fe400078e0a04 */
[----:B------:R-:W-:Y:S01]  /*5360*/  IMAD R6, R30, R4, R15 ;  /* 0x000000041e067224 */ /* 0x000fe200078e020f */
[----:B------:R-:W-:Y:S01]  /*5370*/  LOP3.LUT R15, R20, R17, RZ, 0xc0, !PT ;  /* 0x00000011140f7212 */ /* 0x000fe200078ec0ff */
[----:B---3--:R-:W-:Y:S02]  /*5380*/  @P4 IMAD R27, R25, R23, R28 ;  /* 0x00000017191b4224 */ /* 0x008fe400078e021c */
[----:B--2---:R-:W-:-:S02]  /*5390*/  IMAD R4, R5, R34, R24 ;  /* 0x0000002205047224 */ /* 0x004fc400078e0218 */
[----:B------:R-:W-:Y:S02]  /*53a0*/  IMAD R6, R6, R35, R27 ;  /* 0x0000002306067224 */ /* 0x000fe400078e021b */
[----:B------:R-:W-:Y:S02]  /*53b0*/  IMAD R5, R4, R26, R15 ;  /* 0x0000001a04057224 */ /* 0x000fe400078e020f */
[----:B------:R-:W-:-:S03]  /*53c0*/  IMAD.MOV.U32 R14, RZ, RZ, 0x1 ;  /* 0x00000001ff0e7424 */ /* 0x000fc600078e00ff */
[----:B------:R-:W-:Y:S02]  /*53d0*/  SEL R4, R5, R6, !P4 ;  /* 0x0000000605047207 */ /* 0x000fe40006000000 */
[----:B------:R-:W-:Y:S01]  /*53e0*/  SEL R6, R6, R5, !P4 ;  /* 0x0000000506067207 */ /* 0x000fe20006000000 */
[----:B------:R-:W-:-:S07]  /*53f0*/  IMAD.MOV.U32 R5, RZ, RZ, R22 ;  /* 0x000000ffff057224 */ /* 0x000fce00078e0016 */
.L_x_102:
[----:B------:R-:W-:Y:S02]  /*5400*/  LOP3.LUT P0, RZ, R14, 0xff, RZ, 0xc0, !PT ;  /* 0x000000ff0eff7812 */ /* 0x000fe4000780c0ff */
[----:B------:R-:W-:-:S11]  /*5410*/  LOP3.LUT R87, R87, 0x1, RZ, 0x3c, !PT ;  /* 0x0000000157577812 */ /* 0x000fd600078e3cff */
[----:B------:R-:W-:Y:S05]  /*5420*/  @P0 BRA `(.L_x_105) ;  /* 0xffffffc000140947 */ /* 0x000fea000383ffff */
[----:B------:R-:W-:Y:S05]  /*5430*/  EXIT ;  /* 0x000000000000794d */ /* 0x000fea0003800000 */
.L_x_13:
[----:B------:R-:W-:-:S08]  /*5440*/  ISETP.NE.AND P0, PT, R20, RZ, PT ;  /* 0x000000ff1400720c */ /* 0x000fd00003f05270 */
[----:B-----5:R-:W0:-:S00]  /*5450*/  USETMAXREG.DEALLOC.CTAPOOL 0x28 ;  /* 0x00000028000079c8 */ /* 0x020e0000080e0500 */
[----:B------:R-:W-:Y:S05]  /*5460*/  @P0 EXIT ;  /* 0x000000000000094d */ /* 0x000fea0003800000 */
[----:B0-----:R-:W-:Y:S01]  /*5470*/  LOP3.LUT P0, RZ, R16, 0xff, RZ, 0xc0, !PT ;  /* 0x000000ff10ff7812 */ /* 0x001fe2000780c0ff */
[----:B------:R-:W-:Y:S02]  /*5480*/  IMAD.MOV.U32 R12, RZ, RZ, 0x1 ;  /* 0x00000001ff0c7424 */ /* 0x000fe400078e00ff */
[----:B------:R-:W-:-:S10]  /*5490*/  IMAD.MOV.U32 R15, RZ, RZ, RZ ;  /* 0x000000ffff0f7224 */ /* 0x000fd400078e00ff */
[----:B------:R-:W-:Y:S05]  /*54a0*/  @!P0 BRA `(.L_x_106) ;  /* 0x0000000c00008947 */ /* 0x000fea0003800000 */
[----:B------:R-:W-:Y:S01]  /*54b0*/  LOP3.LUT P0, RZ, R11, 0x1f, RZ, 0xc0, !PT ;  /* 0x0000001f0bff7812 */ /* 0x000fe2000780c0ff */
[----:B------:R-:W-:Y:S01]  /*54c0*/  ULDC UR5, c[0x0][0x658] ;  /* 0x0001960000057ab9 */ /* 0x000fe20000000800 */
[----:B------:R-:W-:Y:S01]  /*54d0*/  UMOV UR6, 0xffffffff ;  /* 0xffffffff00067882 */ /* 0x000fe20000000000 */
[----:B------:R-:W-:Y:S01]  /*54e0*/  BSSY B0, `(.L_x_106) ;  /* 0x00000bc000007945 */ /* 0x000fe20003800000 */
[----:B------:R-:W-:Y:S01]  /*54f0*/  USHF.L.U32 UR6, UR6, UR5, URZ ;  /* 0x0000000506067299 */ /* 0x000fe2000800063f */
[C---:B------:R-:W-:Y:S01]  /*5500*/  ISETP.NE.AND P2, PT, R10.reuse, RZ, PT ;  /* 0x000000ff0a00720c */ /* 0x040fe20003f45270 */
[----:B------:R-:W-:Y:S01]  /*5510*/  IMAD.MOV.U32 R14, RZ, RZ, 0x1 ;  /* 0x00000001ff0e7424 */ /* 0x000fe200078e00ff */
[----:B------:R-:W-:Y:S01]  /*5520*/  ISETP.NE.OR P0, PT, R10, RZ, !P0 ;  /* 0x000000ff0a00720c */ /* 0x000fe20004705670 */
[----:B------:R-:W-:Y:S01]  /*5530*/  IMAD.MOV.U32 R12, RZ, RZ, 0x1 ;  /* 0x00000001ff0c7424 */ /* 0x000fe200078e00ff */
[----:B------:R-:W-:Y:S01]  /*5540*/  LOP3.LUT R13, R7, 0x2, RZ, 0xfc, !PT ;  /* 0x00000002070d7812 */ /* 0x000fe200078efcff */
[----:B------:R-:W-:Y:S01]  /*5550*/  IMAD.MOV.U32 R15, RZ, RZ, RZ ;  /* 0x000000ffff0f7224 */ /* 0x000fe200078e00ff */
[----:B------:R-:W-:Y:S01]  /*5560*/  ULDC UR4, c[0x0][0x600] ;  /* 0x0001800000047ab9 */ /* 0x000fe20000000800 */
[----:B------:R-:W-:Y:S01]  /*5570*/  UMOV UR7, 0x1 ;  /* 0x0000000100077882 */ /* 0x000fe20000000000 */
[----:B------:R-:W-:-:S02]  /*5580*/  UIADD3 UR22, UR13, 0x1, URZ ;  /* 0x000000010d167890 */ /* 0x000fc4000fffe03f */
[----:B------:R-:W-:Y:S02]  /*5590*/  UIADD3 UR16, UR4, -0x1, URZ ;  /* 0xffffffff04107890 */ /* 0x000fe4000fffe03f */
[----:B------:R-:W-:Y:S02]  /*55a0*/  USHF.L.U32 UR18, UR7, UR5, URZ ;  /* 0x0000000507127299 */ /* 0x000fe4000800063f */
[----:B------:R-:W-:Y:S01]  /*55b0*/  ULOP3.LUT UR17, URZ, UR6, URZ, 0x33, !UPT ;  /* 0x000000063f117292 */ /* 0x000fe2000f8e333f */
[----:B------:R-:W-:-:S11]  /*55c0*/  ULDC.64 UR20, c[0x0][0x198] ;  /* 0x0000660000147ab9 */ /* 0x000fd60000000a00 */
.L_x_118:
[----:B------:R-:W-:-:S03]  /*55d0*/  UMOV UR4, 0xffffffff ;  /* 0xffffffff00047882 */ /* 0x000fc60000000000 */
[----:B------:R-:W-:Y:S05]  /*55e0*/  BRA.DIV UR4, `(.L_x_107) ;  /* 0x0000000e04f47947 */ /* 0x000fea000b800000 */
[----:B------:R-:W-:-:S13]  /*55f0*/  ELECT P1, URZ, PT ;  /* 0x00000000003f782f */ /* 0x000fda0003820000 */
.L_x_132:
[----:B------:R-:W0:Y:S01]  /*5600*/  LDC R10, c[0x0][0x28c] ;  /* 0x0000a300ff0a7b82 */ /* 0x000e220000000800 */
[----:B------:R-:W-:Y:S01]  /*5610*/  BSSY B1, `(.L_x_108) ;  /* 0x0000035000017945 */ /* 0x000fe20003800000 */
[----:B0-----:R-:W-:-:S13]  /*5620*/  ISETP.LT.OR P1, PT, R10, 0x1, !P1 ;  /* 0x000000010a00780c */ /* 0x001fda0004f21670 */
[----:B------:R-:W-:Y:S05]  /*5630*/  @P1 BRA `(.L_x_109) ;  /* 0x0000000000c81947 */ /* 0x000fea0003800000 */
[----:B------:R-:W-:Y:S02]  /*5640*/  IMAD.SHL.U32 R16, R4, 0x40, RZ ;  /* 0x0000004004107824 */ /* 0x000fe400078e00ff */
[----:B------:R-:W-:Y:S02]  /*5650*/  IMAD.SHL.U32 R17, R6, 0x40, RZ ;  /* 0x0000004006117824 */ /* 0x000fe400078e00ff */
[----:B------:R-:W-:Y:S02]  /*5660*/  IMAD.MOV.U32 R18, RZ, RZ, RZ ;  /* 0x000000ffff127224 */ /* 0x000fe400078e00ff */
[----:B------:R-:W-:Y:S02]  /*5670*/  IMAD.U32 R20, RZ, RZ, UR22 ;  /* 0x00000016ff147e24 */ /* 0x000fe4000f8e00ff */
[----:B------:R-:W-:Y:S02]  /*5680*/  IMAD.MOV.U32 R4, RZ, RZ, R12 ;  /* 0x000000ffff047224 */ /* 0x000fe400078e000c */
[----:B------:R-:W-:-:S07]  /*5690*/  IMAD.MOV.U32 R6, RZ, RZ, R15 ;  /* 0x000000ffff067224 */ /* 0x000fce00078e000f */
.L_x_113:
[----:B------:R-:W0:Y:S01]  /*56a0*/  S2R R11, SR_CgaCtaId ;  /* 0x00000000000b7919 */ /* 0x000e220000008800 */
[----:B------:R-:W-:-:S04]  /*56b0*/  MOV R10, 0x400 ;  /* 0x00000400000a7802 */ /* 0x000fc80000000f00 */
[----:B0-----:R-:W-:Y:S02]  /*56c0*/  LEA R21, R11, R10, 0x18 ;  /* 0x0000000a0b157211 */ /* 0x001fe400078ec0ff */
[----:B------:R-:W-:Y:S01]  /*56d0*/  SHF.L.U32 R10, R4, 0x1f, RZ ;  /* 0x0000001f040a7819 */ /* 0x000fe200000006ff */
[----:B------:R-:W0:Y:S02]  /*56e0*/  @!P2 LDC R11, c[0x0][0x500] ;  /* 0x00014000ff0bab82 */ /* 0x000e240000000800 */
[----:B------:R-:W-:-:S04]  /*56f0*/  IMAD R19, R6, 0x8, R21 ;  /* 0x0000000806137824 */ /* 0x000fc800078e0215 */
[----:B------:R-:W1:Y:S02]  /*5700*/  SYNCS.PHASECHK.TRANS64.TRYWAIT P1, [R19+URZ+0x28], R10 ;  /* 0x0000280a130075a7 */ /* 0x000e64000802017f */
[----:B-1----:R-:W-:Y:S05]  /*5710*/  @!P1 BRA `(.L_x_110) ;  /* 0x0000000c00c89947 */ /* 0x002fea0003800000 */
.L_x_133:
[----:B-1----:R-:W-:Y:S01]  /*5720*/  PRMT R10, R13, 0x9910, RZ ;  /* 0x000099100d0a7816 */ /* 0x002fe200000000ff */
[----:B0-----:R0:W-:Y:S03]  /*5730*/  @!P2 SYNCS.ARRIVE.TRANS64 RZ, [R19+URZ], R11 ;  /* 0x0000000b13ffa9a7 */ /* 0x0011e6000800003f */
[----:B------:R-:W-:-:S13]  /*5740*/  ISETP.NE.AND P1, PT, R10, 0x2, PT ;  /* 0x000000020a00780c */ /* 0x000fda0003f25270 */
[----:B0-----:R-:W-:Y:S05]  /*5750*/  @P1 BRA `(.L_x_111) ;  /* 0x0000000000041947 */ /* 0x001fea0003800000 */
[----:B------:R-:W-:Y:S01]  /*5760*/  BPT.TRAP 0x1 ;  /* 0x000000040000795c */ /* 0x000fe20000300000 */
.L_x_111:
[----:B------:R-:W-:Y:S05]  /*5770*/  @P0 BRA `(.L_x_112) ;  /* 0x0000000000040947 */ /* 0x000fea0003800000 */
[----:B------:R-:W-:Y:S01]  /*5780*/  BPT.TRAP 0x1 ;  /* 0x000000040000795c */ /* 0x000fe20000300000 */
.L_x_112:
[----:B------:R-:W-:Y:S01]  /*5790*/  IMAD R21, R6, 0x800, R21 ;  /* 0x0000080006157824 */ /* 0x000fe200078e0215 */
[----:B------:R-:W-:Y:S01]  /*57a0*/  R2UR UR9, R19 ;  /* 0x00000000130972ca */ /* 0x000fe200000e0000 */
[----:B------:R-:W-:Y:S01]  /*57b0*/  VIADD R20, R20, 0xffffffff ;  /* 0xffffffff14147836 */ /* 0x000fe20000000000 */
[----:B------:R-:W-:Y:S01]  /*57c0*/  UIADD3 UR4, UP0, UR20, 0xf0, URZ ;  /* 0x000000f014047890 */ /* 0x000fe2000ff1e03f */
[----:B------:R-:W-:Y:S01]  /*57d0*/  R2UR UR11, R17 ;  /* 0x00000000110b72ca */ /* 0x000fe200000e0000 */
[----:B------:R-:W-:Y:S01]  /*57e0*/  UIADD3 UR24, UP1, UR20, 0x1f0, URZ ;  /* 0x000001f014187890 */ /* 0x000fe2000ff3e03f */
[----:B------:R-:W-:Y:S01]  /*57f0*/  R2UR UR8, R21 ;  /* 0x00000000150872ca */ /* 0x000fe200000e0000 */
[----:B------:R-:W-:Y:S01]  /*5800*/  UIADD3.X UR5, URZ, UR21, URZ, UP0, !UPT ;  /* 0x000000153f057290 */ /* 0x000fe200087fe43f */
[----:B------:R-:W-:Y:S01]  /*5810*/  R2UR UR10, R18 ;  /* 0x00000000120a72ca */ /* 0x000fe200000e0000 */
[----:B------:R-:W-:Y:S01]  /*5820*/  VIADD R6, R6, 0x1 ;  /* 0x0000000106067836 */ /* 0x000fe20000000000 */
[----:B------:R-:W-:Y:S01]  /*5830*/  R2UR UR12, R5 ;  /* 0x00000000050c72ca */ /* 0x000fe200000e0000 */
[----:B------:R-:W-:Y:S01]  /*5840*/  UIADD3.X UR25, URZ, UR21, URZ, UP1, !UPT ;  /* 0x000000153f197290 */ /* 0x000fe20008ffe43f */
[----:B------:R-:W-:Y:S01]  /*5850*/  R2UR UR19, R16 ;  /* 0x00000000101372ca */ /* 0x000fe200000e0000 */
[----:B------:R-:W-:Y:S01]  /*5860*/  UMOV UR6, 0x0 ;  /* 0x0000000000067882 */ /* 0x000fe20000000000 */
[----:B------:R-:W-:Y:S01]  /*5870*/  ISETP.GT.AND P3, PT, R20, 0x1, PT ;  /* 0x000000011400780c */ /* 0x000fe20003f64270 */
[----:B------:R-:W-:Y:S01]  /*5880*/  UMOV UR7, 0x10000000 ;  /* 0x1000000000077882 */ /* 0x000fe20000000000 */
[----:B------:R-:W-:Y:S01]  /*5890*/  ISETP.NE.AND P1, PT, R6, 0x5, PT ;  /* 0x000000050600780c */ /* 0x000fe20003f25270 */
[----:B------:R-:W-:-:S02]  /*58a0*/  VIADD R18, R18, 0x20 ;  /* 0x0000002012127836 */ /* 0x000fc40000000000 */
[----:B------:R-:W-:Y:S01]  /*58b0*/  UIADD3 UR14, UR8, 0x180, URZ ;  /* 0x00000180080e7890 */ /* 0x000fe2000fffe03f */
[----:B------:R-:W-:Y:S01]  /*58c0*/  SEL R11, RZ, 0x1, P1 ;  /* 0x00000001ff0b7807 */ /* 0x000fe20000800000 */
[----:B------:R-:W-:Y:S01]  /*58d0*/  UIADD3 UR15, UR8, 0x2980, URZ ;  /* 0x00002980080f7890 */ /* 0x000fe2000fffe03f */
[----:B------:R-:W-:Y:S02]  /*58e0*/  SEL R6, R6, RZ, P1 ;  /* 0x000000ff06067207 */ /* 0x000fe40000800000 */
[----:B------:R-:W-:Y:S02]  /*58f0*/  LOP3.LUT R4, R4, R11, RZ, 0x3c, !PT ;  /* 0x0000000b04047212 */ /* 0x000fe400078e3cff */
[----:B------:R-:W-:Y:S02]  /*5900*/  UMOV UR8, UR14 ;  /* 0x0000000e00087c82 */ /* 0x000fe40008000000 */
[----:B------:R0:W-:Y:S02]  /*5910*/  UTMALDG.3D [UR8], [UR4], desc[UR6] ;  /* 0x00000608040075b4 */ /* 0x0001e40008011000 */
[----:B0-----:R-:W-:Y:S01]  /*5920*/  UMOV UR8, UR15 ;  /* 0x0000000f00087c82 */ /* 0x001fe20008000000 */
[----:B------:R-:W-:-:S02]  /*5930*/  UMOV UR11, UR19 ;  /* 0x00000013000b7c82 */ /* 0x000fc40008000000 */
[----:B------:R0:W-:Y:S02]  /*5940*/  UTMALDG.3D [UR8], [UR24], desc[UR6] ;  /* 0x00000608180075b4 */ /* 0x0001e40008011000 */
[----:B0-----:R-:W-:Y:S05]  /*5950*/  @P3 BRA `(.L_x_113) ;  /* 0xfffffffc00503947 */ /* 0x001fea000383ffff */
.L_x_109:
[----:B------:R-:W-:Y:S05]  /*5960*/  BSYNC B1 ;  /* 0x0000000000017941 */ /* 0x000fea0003800000 */
.L_x_108:
[----:B------:R-:W-:Y:S01]  /*5970*/  LOP3.LUT P5, RZ, R14, 0xff, RZ, 0xc0, !PT ;  /* 0x000000ff0eff7812 */ /* 0x000fe200078ac0ff */
[----:B------:R-:W-:Y:S01]  /*5980*/  VIADD R6, R15, UR13 ;  /* 0x0000000d0f067c36 */ /* 0x000fe20008000000 */
[----:B------:R-:W-:Y:S01]  /*5990*/  ULDC.64 UR4, c[0x0][0x650] ;  /* 0x0001940000047ab9 */ /* 0x000fe20000000a00 */
[----:B------:R-:W-:Y:S01]  /*59a0*/  IMAD.U32 R11, RZ, RZ, UR13 ;  /* 0x0000000dff0b7e24 */ /* 0x000fe2000f8e00ff */
[----:B------:R-:W-:Y:S01]  /*59b0*/  UISETP.GE.U32.AND UP0, UPT, UR13, 0x5, UPT ;  /* 0x000000050d00788c */ /* 0x000fe2000bf06070 */
[----:B------:R-:W-:Y:S01]  /*59c0*/  BSSY B1, `(.L_x_114) ;  /* 0x000006b000017945 */ /* 0x000fe20003800000 */
[----:B------:R-:W-:Y:S02]  /*59d0*/  ISETP.GT.U32.AND P1, PT, R6, 0x4, PT ;  /* 0x000000040600780c */ /* 0x000fe40003f24070 */
[----:B------:R-:W-:Y:S02]  /*59e0*/  PRMT R14, RZ, 0x7610, R14 ;  /* 0x00007610ff0e7816 */ /* 0x000fe4000000000e */
[----:B------:R-:W-:-:S02]  /*59f0*/  ISETP.LT.U32.AND P1, PT, R11, 0x5, P1 ;  /* 0x000000050b00780c */ /* 0x000fc40000f21070 */
[----:B------:R-:W-:Y:S01]  /*5a00*/  PLOP3.LUT P3, PT, PT, PT, UP0, 0x80, 0x0 ;  /* 0x000000000000781c */ /* 0x000fe20003f6f008 */
[----:B------:R-:W0:Y:S01]  /*5a10*/  @P5 S2R R5, SR_CgaCtaId ;  /* 0x0000000000055919 */ /* 0x000e220000008800 */
[----:B------:R-:W-:-:S04]  /*5a20*/  @P5 MOV R4, 0x400 ;  /* 0x0000040000045802 */ /* 0x000fc80000000f00 */
[----:B0-----:R-:W-:Y:S01]  /*5a30*/  @P5 LEA R10, R5, R4, 0x18 ;  /* 0x00000004050a5211 */ /* 0x001fe200078ec0ff */
[----:B------:R-:W-:-:S03]  /*5a40*/  IMAD.WIDE.U32 R4, R6, -0x33333333, RZ ;  /* 0xcccccccd06047825 */ /* 0x000fc600078e00ff */
[----:B------:R0:W-:Y:S01]  /*5a50*/  @P5 SYNCS.ARRIVE.TRANS64.A1T0 RZ, [R10+URZ+0x88], RZ ;  /* 0x000088ff0aff59a7 */ /* 0x0001e2000810003f */
[----:B------:R-:W-:Y:S01]  /*5a60*/  IADD3 R2, P5, R2, R8, RZ ;  /* 0x0000000802027210 */ /* 0x000fe20007fbe0ff */
[----:B------:R-:W-:Y:S01]  /*5a70*/  IMAD.MOV.U32 R4, RZ, RZ, -0x1 ;  /* 0xffffffffff047424 */ /* 0x000fe200078e00ff */
[----:B------:R-:W-:Y:S02]  /*5a80*/  SHF.R.U32.HI R11, RZ, 0x2, R5 ;  /* 0x00000002ff0b7819 */ /* 0x000fe40000011605 */
[----:B------:R-:W-:Y:S01]  /*5a90*/  SEL R5, RZ, 0x1, !P1 ;  /* 0x00000001ff057807 */ /* 0x000fe20004800000 */
[----:B------:R-:W-:Y:S01]  /*5aa0*/  IMAD.X R3, R3, 0x1, R0, P5 ;  /* 0x0000000103037824 */ /* 0x000fe200028e0600 */
[----:B------:R-:W-:Y:S01]  /*5ab0*/  ISETP.GE.U32.AND P1, PT, R2, UR4, PT ;  /* 0x0000000402007c0c */ /* 0x000fe2000bf26070 */
[----:B------:R-:W-:Y:S01]  /*5ac0*/  IMAD R15, R11, -0x5, R6 ;  /* 0xfffffffb0b0f7824 */ /* 0x000fe200078e0206 */
[----:B------:R-:W-:Y:S01]  /*5ad0*/  LOP3.LUT R12, R12, R5, RZ, 0x3c, !PT ;  /* 0x000000050c0c7212 */ /* 0x000fe200078e3cff */
[----:B------:R-:W-:Y:S01]  /*5ae0*/  IMAD.MOV.U32 R6, RZ, RZ, -0x1 ;  /* 0xffffffffff067424 */ /* 0x000fe200078e00ff */
[----:B------:R-:W-:Y:S01]  /*5af0*/  ISETP.GE.U32.AND.EX P1, PT, R3, UR5, PT, P1 ;  /* 0x0000000503007c0c */ /* 0x000fe2000bf26110 */
[----:B------:R-:W-:Y:S01]  /*5b00*/  IMAD.MOV.U32 R5, RZ, RZ, -0x1 ;  /* 0xffffffffff057424 */ /* 0x000fe200078e00ff */
[----:B------:R-:W-:-:S02]  /*5b10*/  @P3 LOP3.LUT R12, R12, 0x1, R11, 0x78, !PT ;  /* 0x000000010c0c3812 */ /* 0x000fc400078e780b */
[----:B0-----:R-:W-:-:S09]  /*5b20*/  PRMT R10, RZ, 0x7610, R10 ;  /* 0x00007610ff0a7816 */ /* 0x001fd2000000000a */
[----:B------:R-:W-:Y:S05]  /*5b30*/  @P1 BRA `(.L_x_115) ;  /* 0x00000004004c1947 */ /* 0x000fea0003800000 */
[----:B------:R-:W0:Y:S01]  /*5b40*/  S2R R17, SR_CTAID.X ;  /* 0x0000000000117919 */ /* 0x000e220000002500 */
[----:B------:R-:W-:Y:S01]  /*5b50*/  ULDC.64 UR4, c[0x0][0x628] ;  /* 0x00018a0000047ab9 */ /* 0x000fe20000000a00 */
[----:B------:R-:W1:Y:S01]  /*5b60*/  LDC R18, c[0x0][0x144] ;  /* 0x00005100ff127b82 */ /* 0x000e620000000800 */
[----:B------:R-:W-:Y:S01]  /*5b70*/  ISETP.NE.U32.AND P1, PT, RZ, UR4, PT ;  /* 0x00000004ff007c0c */ /* 0x000fe2000bf25070 */
[----:B------:R-:W2:Y:S01]  /*5b80*/  S2R R6, SR_CTAID.Y ;  /* 0x0000000000067919 */ /* 0x000ea20000002600 */
[----:B------:R-:W-:Y:S01]  /*5b90*/  ULDC UR6, c[0x0][0x150] ;  /* 0x0000540000067ab9 */ /* 0x000fe20000000800 */
[----:B------:R-:W-:Y:S01]  /*5ba0*/  ULDC UR7, c[0x0][0x630] ;  /* 0x00018c0000077ab9 */ /* 0x000fe20000000800 */
[----:B------:R-:W-:Y:S01]  /*5bb0*/  ISETP.NE.AND.EX P1, PT, RZ, UR5, PT, P1 ;  /* 0x00000005ff007c0c */ /* 0x000fe2000bf25310 */
[----:B------:R-:W-:Y:S01]  /*5bc0*/  IMAD.MOV.U32 R4, RZ, RZ, R2 ;  /* 0x000000ffff047224 */ /* 0x000fe200078e0002 */
[----:B0-----:R-:W-:-:S05]  /*5bd0*/  I2FP.F32.U32 R5, R17 ;  /* 0x0000001100057245 */ /* 0x001fca0000201000 */
[----:B------:R-:W-:Y:S01]  /*5be0*/  FMUL R20, R5, UR6 ;  /* 0x0000000605147c20 */ /* 0x000fe20008400000 */
[----:B------:R-:W-:-:S05]  /*5bf0*/  IMAD.MOV.U32 R5, RZ, RZ, R3 ;  /* 0x000000ffff057224 */ /* 0x000fca00078e0003 */
[----:B--2---:R-:W-:Y:S05]  /*5c00*/  @!P1 BRA `(.L_x_116) ;  /* 0x0000000000289947 */ /* 0x004fea0003800000 */
[----:B------:R-:W-:Y:S02]  /*5c10*/  ULDC UR6, c[0x0][0x634] ;  /* 0x00018d0000067ab9 */ /* 0x000fe40000000800 */
[----:B------:R-:W-:-:S05]  /*5c20*/  IADD3 R5, P1, R2, UR6, RZ ;  /* 0x0000000602057c10 */ /* 0x000fca000ff3e0ff */
[----:B------:R-:W-:-:S04]  /*5c30*/  IMAD.X R19, RZ, RZ, R3, P1 ;  /* 0x000000ffff137224 */ /* 0x000fc800008e0603 */
[----:B------:R-:W-:-:S04]  /*5c40*/  IMAD.WIDE.U32 R10, R19, UR4, RZ ;  /* 0x00000004130a7c25 */ /* 0x000fc8000f8e00ff */
[----:B------:R-:W-:-:S04]  /*5c50*/  IMAD.WIDE.U32 R10, P1, R5, UR5, R10 ;  /* 0x00000005050a7c25 */ /* 0x000fc8000f82000a */
[----:B------:R-:W-:-:S04]  /*5c60*/  IMAD.WIDE.U32 R4, R5, UR4, RZ ;  /* 0x0000000405047c25 */ /* 0x000fc8000f8e00ff */
[----:B------:R-:W-:Y:S01]  /*5c70*/  IMAD.MOV.U32 R4, RZ, RZ, R11 ;  /* 0x000000ffff047224 */ /* 0x000fe200078e000b */
[----:B------:R-:W-:Y:S01]  /*5c80*/  IADD3 RZ, P3, R5, R10, RZ ;  /* 0x0000000a05ff7210 */ /* 0x000fe20007f7e0ff */
[----:B------:R-:W-:-:S04]  /*5c90*/  IMAD.X R5, RZ, RZ, RZ, P1 ;  /* 0x000000ffff057224 */ /* 0x000fc800008e06ff */
[----:B------:R-:W-:-:S08]  /*5ca0*/  IMAD.WIDE.U32.X R4, R19, UR5, R4, P3 ;  /* 0x0000000513047c25 */ /* 0x000fd000098e0404 */
.L_x_116:
[--C-:B------:R-:W-:Y:S01]  /*5cb0*/  SHF.R.U64 R16, R4, UR7, R5.reuse ;  /* 0x0000000704107c19 */ /* 0x100fe20008001205 */
[----:B------:R-:W0:Y:S01]  /*5cc0*/  F2I.U32.TRUNC.NTZ R20, R20 ;  /* 0x0000001400147305 */ /* 0x000e22000020f000 */
[----:B------:R-:W-:Y:S01]  /*5cd0*/  SHF.R.U32.HI R4, RZ, UR7, R5 ;  /* 0x00000007ff047c19 */ /* 0x000fe20008011605 */
[----:B------:R-:W-:Y:S01]  /*5ce0*/  ULDC.64 UR4, c[0x0][0x620] ;  /* 0x0001880000047ab9 */ /* 0x000fe20000000a00 */
[----:B------:R-:W-:Y:S01]  /*5cf0*/  IADD3 R11, P1, RZ, -R16, RZ ;  /* 0x80000010ff0b7210 */ /* 0x000fe20007f3e0ff */
[----:B------:R-:W-:Y:S01]  /*5d00*/  ULDC.64 UR6, c[0x0][0x640] ;  /* 0x0001900000067ab9 */ /* 0x000fe20000000a00 */
[----:B------:R-:W2:Y:S03]  /*5d10*/  LDC R21, c[0x0][0x148] ;  /* 0x00005200ff157b82 */ /* 0x000ea60000000800 */
[----:B------:R-:W-:Y:S01]  /*5d20*/  IMAD.X R4, RZ, RZ, ~R4, P1 ;  /* 0x000000ffff047224 */ /* 0x000fe200008e0e04 */
[----:B------:R-:W-:-:S03]  /*5d30*/  ISETP.NE.U32.AND P1, PT, RZ, UR6, PT ;  /* 0x00000006ff007c0c */ /* 0x000fc6000bf25070 */
[----:B------:R-:W-:Y:S01]  /*5d40*/  IMAD R10, R4, UR4, RZ ;  /* 0x00000004040a7c24 */ /* 0x000fe2000f8e02ff */
[----:B------:R-:W-:Y:S01]  /*5d50*/  ISETP.NE.AND.EX P1, PT, RZ, UR7, PT, P1 ;  /* 0x00000007ff007c0c */ /* 0x000fe2000bf25310 */
[----:B------:R-:W-:Y:S01]  /*5d60*/  IMAD.WIDE.U32 R4, R11, UR4, R2 ;  /* 0x000000040b047c25 */ /* 0x000fe2000f8e0002 */
[----:B------:R-:W-:-:S03]  /*5d70*/  ULDC UR4, c[0x0][0x618] ;  /* 0x0001860000047ab9 */ /* 0x000fc60000000800 */
[----:B------:R-:W-:Y:S01]  /*5d80*/  IMAD R11, R11, UR5, R10 ;  /* 0x000000050b0b7c24 */ /* 0x000fe2000f8e020a */
[----:B------:R-:W-:Y:S01]  /*5d90*/  ULDC UR5, c[0x0][0x154] ;  /* 0x0000550000057ab9 */ /* 0x000fe20000000800 */
[----:B0-----:R-:W-:Y:S02]  /*5da0*/  IMAD.MOV R10, RZ, RZ, -R20 ;  /* 0x000000ffff0a7224 */ /* 0x001fe400078e0a14 */
[----:B------:R-:W-:Y:S02]  /*5db0*/  IMAD.IADD R5, R5, 0x1, R11 ;  /* 0x0000000105057824 */ /* 0x000fe400078e020b */
[----:B-1----:R-:W-:Y:S01]  /*5dc0*/  IMAD R17, R18, R10, R17 ;  /* 0x0000000a12117224 */ /* 0x002fe200078e0211 */
[----:B------:R-:W-:Y:S02]  /*5dd0*/  I2FP.F32.U32 R10, R6 ;  /* 0x00000006000a7245 */ /* 0x000fe40000201000 */
[--C-:B------:R-:W-:Y:S02]  /*5de0*/  SHF.R.U64 R18, R4, UR4, R5.reuse ;  /* 0x0000000404127c19 */ /* 0x100fe40008001205 */
[----:B------:R-:W-:Y:S01]  /*5df0*/  SHF.R.U32.HI R5, RZ, UR4, R5 ;  /* 0x00000004ff057c19 */ /* 0x000fe20008011605 */
[----:B------:R-:W-:Y:S01]  /*5e00*/  FMUL R10, R10, UR5 ;  /* 0x000000050a0a7c20 */ /* 0x000fe20008400000 */
[----:B------:R-:W-:-:S02]  /*5e10*/  ULDC UR4, c[0x0][0x608] ;  /* 0x0001820000047ab9 */ /* 0x000fc40000000800 */
[--C-:B------:R-:W-:Y:S01]  /*5e20*/  SHF.R.U64 R20, R18, UR4, R5.reuse ;  /* 0x0000000412147c19 */ /* 0x100fe20008001205 */
[----:B------:R0:W1:Y:S01]  /*5e30*/  F2I.U32.TRUNC.NTZ R22, R10 ;  /* 0x0000000a00167305 */ /* 0x000062000020f000 */
[----:B------:R-:W-:Y:S01]  /*5e40*/  SHF.R.U32.HI R5, RZ, UR4, R5 ;  /* 0x00000004ff057c19 */ /* 0x000fe20008011605 */
[----:B------:R-:W-:-:S03]  /*5e50*/  ULDC UR4, c[0x0][0x658] ;  /* 0x0001960000047ab9 */ /* 0x000fc60000000800 */
[--C-:B------:R-:W-:Y:S02]  /*5e60*/  SHF.R.U64 R19, R20, UR4, R5.reuse ;  /* 0x0000000414137c19 */ /* 0x100fe40008001205 */
[----:B------:R-:W-:-:S03]  /*5e70*/  SHF.R.U32.HI R23, RZ, UR4, R5 ;  /* 0x00000004ff177c19 */ /* 0x000fc60008011605 */
[----:B------:R-:W-:Y:S02]  /*5e80*/  IMAD.MOV.U32 R4, RZ, RZ, R19 ;  /* 0x000000ffff047224 */ /* 0x000fe400078e0013 */
[----:B------:R-:W-:Y:S01]  /*5e90*/  IMAD.MOV.U32 R5, RZ, RZ, R23 ;  /* 0x000000ffff057224 */ /* 0x000fe200078e0017 */
[----:B0-----:R-:W-:Y:S06]  /*5ea0*/  @!P1 BRA `(.L_x_117) ;  /* 0x0000000000289947 */ /* 0x001fec0003800000 */
        /* <DEDUP_REMOVED lines=10> */
.L_x_117:
[----:B------:R-:W-:Y:S01]  /*5f50*/  ULDC UR4, c[0x0][0x648] ;  /* 0x0001920000047ab9 */ /* 0x000fe20000000800 */
[----:B-1----:R-:W-:Y:S01]  /*5f60*/  IMAD.MOV R22, RZ, RZ, -R22 ;  /* 0x000000ffff167224 */ /* 0x002fe200078e0a16 */
[----:B------:R-:W-:Y:S01]  /*5f70*/  SHF.R.U64 R5, R4, UR4, R5 ;  /* 0x0000000404057c19 */ /* 0x000fe20008001205 */
[----:B------:R-:W-:Y:S01]  /*5f80*/  ULDC UR4, c[0x0][0x638] ;  /* 0x00018e0000047ab9 */ /* 0x000fe20000000800 */
[----:B------:R-:W-:Y:S01]  /*5f90*/  LOP3.LUT R4, R20, UR17, RZ, 0xc0, !PT ;  /* 0x0000001114047c12 */ /* 0x000fe2000f8ec0ff */
[----:B--2---:R-:W-:Y:S01]  /*5fa0*/  @P4 IMAD R17, R21, R22, R6 ;  /* 0x0000001615114224 */ /* 0x004fe200078e0206 */
[----:B------:R-:W-:Y:S01]  /*5fb0*/  LOP3.LUT R18, R18, UR16, RZ, 0xc0, !PT ;  /* 0x0000001012127c12 */ /* 0x000fe2000f8ec0ff */
[----:B------:R-:W-:Y:S01]  /*5fc0*/  IMAD.MOV R6, RZ, RZ, -R5 ;  /* 0x000000ffff067224 */ /* 0x000fe200078e0a05 */
[----:B------:R-:W-:Y:S01]  /*5fd0*/  ULDC UR5, c[0x0][0x610] ;  /* 0x0001840000057ab9 */ /* 0x000fe20000000800 */
[----:B------:R-:W-:Y:S02]  /*5fe0*/  IMAD R4, R5, UR18, R4 ;  /* 0x0000001205047c24 */ /* 0x000fe4000f8e0204 */
[----:B------:R-:W-:Y:S01]  /*5ff0*/  IMAD R19, R6, UR4, R19 ;  /* 0x0000000406137c24 */ /* 0x000fe2000f8e0213 */
[----:B------:R-:W-:Y:S01]  /*6000*/  ULDC UR4, c[0x0][0x600] ;  /* 0x0001800000047ab9 */ /* 0x000fe20000000800 */
[----:B------:R-:W-:-:S02]  /*6010*/  IMAD R17, R4, UR5, R17 ;  /* 0x0000000504117c24 */ /* 0x000fc4000f8e0211 */
[----:B------:R-:W-:Y:S02]  /*6020*/  IMAD R6, R19, UR4, R18 ;  /* 0x0000000413067c24 */ /* 0x000fe4000f8e0212 */
[----:B------:R-:W-:Y:S02]  /*6030*/  IMAD.MOV.U32 R10, RZ, RZ, 0x1 ;  /* 0x00000001ff0a7424 */ /* 0x000fe400078e00ff */
[----:B------:R-:W-:Y:S01]  /*6040*/  IMAD.MOV.U32 R5, RZ, RZ, R16 ;  /* 0x000000ffff057224 */ /* 0x000fe200078e0010 */
[----:B------:R-:W-:Y:S02]  /*6050*/  SEL R4, R6, R17, !P4 ;  /* 0x0000001106047207 */ /* 0x000fe40006000000 */
[----:B------:R-:W-:-:S07]  /*6060*/  SEL R6, R17, R6, !P4 ;  /* 0x0000000611067207 */ /* 0x000fce0006000000 */
.L_x_115:
[----:B------:R-:W-:Y:S05]  /*6070*/  BSYNC B1 ;  /* 0x0000000000017941 */ /* 0x000fea0003800000 */
.L_x_114:
[----:B------:R-:W-:-:S13]  /*6080*/  LOP3.LUT P1, RZ, R10, 0xff, RZ, 0xc0, !PT ;  /* 0x000000ff0aff7812 */ /* 0x000fda000782c0ff */
[----:B------:R-:W-:Y:S05]  /*6090*/  @P1 BRA `(.L_x_118) ;  /* 0xfffffff4004c1947 */ /* 0x000fea000383ffff */
[----:B------:R-:W-:Y:S05]  /*60a0*/  BSYNC B0 ;  /* 0x0000000000007941 */ /* 0x000fea0003800000 */
.L_x_106:
[----:B------:R-:W-:-:S03]  /*60b0*/  UMOV UR4, 0xffffffff ;  /* 0xffffffff00047882 */ /* 0x000fc60000000000 */
[----:B------:R-:W-:Y:S05]  /*60c0*/  BRA.DIV UR4, `(.L_x_119) ;  /* 0x0000000604707947 */ /* 0x000fea000b800000 */
[----:B------:R-:W-:-:S13]  /*60d0*/  ELECT P0, URZ, PT ;  /* 0x00000000003f782f */ /* 0x000fda0003800000 */
.L_x_136:
[----:B------:R-:W-:Y:S04]  /*60e0*/  BSSY B0, `(.L_x_120) ;  /* 0x0000034000007945 */ /* 0x000fe80003800000 */
[----:B------:R-:W-:Y:S05]  /*60f0*/  @!P0 BRA `(.L_x_121) ;  /* 0x0000000000c88947 */ /* 0x000fea0003800000 */
[----:B------:R-:W-:-:S04]  /*6100*/  LOP3.LUT R7, R7, 0x2, RZ, 0xfc, !PT ;  /* 0x0000000207077812 */ /* 0x000fc800078efcff */
[----:B------:R-:W-:-:S13]  /*6110*/  ISETP.NE.AND P0, PT, R7, 0x3, PT ;  /* 0x000000030700780c */ /* 0x000fda0003f05270 */
[----:B------:R-:W-:Y:S05]  /*6120*/  @!P0 BRA `(.L_x_122) ;  /* 0x0000000000048947 */ /* 0x000fea0003800000 */
[----:B------:R-:W-:Y:S01]  /*6130*/  BPT.TRAP 0x1 ;  /* 0x000000040000795c */ /* 0x000fe20000300000 */
.L_x_122:
[----:B------:R-:W0:Y:S01]  /*6140*/  S2R R3, SR_CgaCtaId ;  /* 0x0000000000037919 */ /* 0x000e220000008800 */
[----:B------:R-:W-:Y:S02]  /*6150*/  MOV R0, 0x400 ;  /* 0x0000040000007802 */ /* 0x000fe40000000f00 */
[----:B------:R-:W-:Y:S02]  /*6160*/  SHF.L.U32 R2, R12, 0x1f, RZ ;  /* 0x0000001f0c027819 */ /* 0x000fe400000006ff */
[----:B0-----:R-:W-:-:S05]  /*6170*/  LEA R0, R3, R0, 0x18 ;  /* 0x0000000003007211 */ /* 0x001fca00078ec0ff */
[----:B------:R-:W-:-:S04]  /*6180*/  VIADD R0, R0, 0x28 ;  /* 0x0000002800007836 */ /* 0x000fc80000000000 */
[C---:B------:R-:W-:Y:S02]  /*6190*/  IMAD R5, R15.reuse, 0x8, R0 ;  /* 0x000000080f057824 */ /* 0x040fe400078e0200 */
[----:B------:R-:W-:Y:S02]  /*61a0*/  VIADD R15, R15, 0x1 ;  /* 0x000000010f0f7836 */ /* 0x000fe40000000000 */
[----:B------:R-:W0:Y:S03]  /*61b0*/  SYNCS.PHASECHK.TRANS64.TRYWAIT P0, [R5+URZ], R2 ;  /* 0x00000002050075a7 */ /* 0x000e26000800017f */
[----:B------:R-:W-:-:S04]  /*61c0*/  ISETP.NE.AND P1, PT, R15, 0x5, PT ;  /* 0x000000050f00780c */ /* 0x000fc80003f25270 */
[----:B------:R-:W-:Y:S02]  /*61d0*/  SEL R3, RZ, 0x1, P1 ;  /* 0x00000001ff037807 */ /* 0x000fe40000800000 */
[----:B------:R-:W-:Y:S02]  /*61e0*/  SEL R15, R15, RZ, P1 ;  /* 0x000000ff0f0f7207 */ /* 0x000fe40000800000 */
[----:B------:R-:W-:-:S03]  /*61f0*/  LOP3.LUT R12, R12, R3, RZ, 0x3c, !PT ;  /* 0x000000030c0c7212 */ /* 0x000fc600078e3cff */
[----:B------:R-:W-:Y:S01]  /*6200*/  IMAD R7, R15, 0x8, R0 ;  /* 0x000000080f077824 */ /* 0x000fe200078e0200 */
[----:B------:R-:W-:Y:S01]  /*6210*/  SHF.L.U32 R4, R12, 0x1f, RZ ;  /* 0x0000001f0c047819 */ /* 0x000fe200000006ff */
[----:B0-----:R-:W-:Y:S06]  /*6220*/  @!P0 BRA `(.L_x_123) ;  /* 0x00000004003c8947 */ /* 0x001fec0003800000 */
.L_x_137:
[----:B------:R-:W1:Y:S01]  /*6230*/  SYNCS.PHASECHK.TRANS64.TRYWAIT P0, [R7+URZ], R4 ;  /* 0x00000004070075a7 */ /* 0x000e62000800017f */
[----:B0-----:R-:W-:-:S05]  /*6240*/  VIADD R2, R15, 0x1 ;  /* 0x000000010f027836 */ /* 0x001fca0000000000 */
[----:B------:R-:W-:-:S04]  /*6250*/  ISETP.NE.AND P1, PT, R2, 0x5, PT ;  /* 0x000000050200780c */ /* 0x000fc80003f25270 */
[----:B------:R-:W-:Y:S02]  /*6260*/  SEL R3, RZ, 0x1, P1 ;  /* 0x00000001ff037807 */ /* 0x000fe40000800000 */
[----:B------:R-:W-:Y:S02]  /*6270*/  SEL R9, R2, RZ, P1 ;  /* 0x000000ff02097207 */ /* 0x000fe40000800000 */
[----:B------:R-:W-:-:S03]  /*6280*/  LOP3.LUT R12, R12, R3, RZ, 0x3c, !PT ;  /* 0x000000030c0c7212 */ /* 0x000fc600078e3cff */
[----:B------:R-:W-:Y:S01]  /*6290*/  IMAD R8, R9, 0x8, R0 ;  /* 0x0000000809087824 */ /* 0x000fe200078e0200 */
[----:B------:R-:W-:Y:S01]  /*62a0*/  SHF.L.U32 R5, R12, 0x1f, RZ ;  /* 0x0000001f0c057819 */ /* 0x000fe200000006ff */
[----:B-1----:R-:W-:Y:S06]  /*62b0*/  @!P0 BRA `(.L_x_124) ;  /* 0x00000004002c8947 */ /* 0x002fec0003800000 */
.L_x_138:
[----:B------:R-:W1:Y:S01]  /*62c0*/  SYNCS.PHASECHK.TRANS64.TRYWAIT P0, [R8+URZ], R5 ;  /* 0x00000005080075a7 */ /* 0x000e62000800017f */
[----:B------:R-:W-:-:S05]  /*62d0*/  VIADD R2, R9, 0x1 ;  /* 0x0000000109027836 */ /* 0x000fca0000000000 */
[----:B------:R-:W-:-:S04]  /*62e0*/  ISETP.NE.AND P1, PT, R2, 0x5, PT ;  /* 0x000000050200780c */ /* 0x000fc80003f25270 */
[----:B------:R-:W-:Y:S02]  /*62f0*/  SEL R3, RZ, 0x1, P1 ;  /* 0x00000001ff037807 */ /* 0x000fe40000800000 */
[----:B0-----:R-:W-:Y:S02]  /*6300*/  SEL R7, R2, RZ, P1 ;  /* 0x000000ff02077207 */ /* 0x001fe40000800000 */
[----:B------:R-:W-:-:S03]  /*6310*/  LOP3.LUT R9, R12, R3, RZ, 0x3c, !PT ;  /* 0x000000030c097212 */ /* 0x000fc600078e3cff */
[----:B------:R-:W-:Y:S01]  /*6320*/  IMAD R11, R7, 0x8, R0 ;  /* 0x00000008070b7824 */ /* 0x000fe200078e0200 */
[----:B------:R-:W-:Y:S01]  /*6330*/  SHF.L.U32 R6, R9, 0x1f, RZ ;  /* 0x0000001f09067819 */ /* 0x000fe200000006ff */
[----:B-1----:R-:W-:Y:S06]  /*6340*/  @!P0 BRA `(.L_x_125) ;  /* 0x00000004001c8947 */ /* 0x002fec0003800000 */
.L_x_139:
[----:B------:R-:W1:Y:S01]  /*6350*/  SYNCS.PHASECHK.TRANS64.TRYWAIT P0, [R11+URZ], R6 ;  /* 0x000000060b0075a7 */ /* 0x000e62000800017f */
[----:B------:R-:W-:-:S05]  /*6360*/  VIADD R2, R7, 0x1 ;  /* 0x0000000107027836 */ /* 0x000fca0000000000 */
[----:B------:R-:W-:-:S04]  /*6370*/  ISETP.NE.AND P1, PT, R2, 0x5, PT ;  /* 0x000000050200780c */ /* 0x000fc80003f25270 */
[----:B------:R-:W-:Y:S02]  /*6380*/  SEL R4, RZ, 0x1, P1 ;  /* 0x00000001ff047807 */ /* 0x000fe40000800000 */
[----:B------:R-:W-:Y:S02]  /*6390*/  SEL R3, R2, RZ, P1 ;  /* 0x000000ff02037207 */ /* 0x000fe40000800000 */
[----:B------:R-:W-:Y:S01]  /*63a0*/  LOP3.LUT R4, R9, R4, RZ, 0x3c, !PT ;  /* 0x0000000409047212 */ /* 0x000fe200078e3cff */
[----:B-1----:R-:W-:Y:S06]  /*63b0*/  @!P0 BRA `(.L_x_126) ;  /* 0x0000000400148947 */ /* 0x002fec0003800000 */
.L_x_140:
[----:B------:R-:W-:Y:S01]  /*63c0*/  IMAD R3, R3, 0x8, R0 ;  /* 0x0000000803037824 */ /* 0x000fe200078e0200 */
[----:B------:R-:W-:-:S07]  /*63d0*/  SHF.L.U32 R0, R4, 0x1f, RZ ;  /* 0x0000001f04007819 */ /* 0x000fce00000006ff */
.L_x_127:
[----:B--2---:R2:W3:Y:S02]  /*63e0*/  SYNCS.PHASECHK.TRANS64.TRYWAIT P0, [R3+URZ], R0 ;  /* 0x00000000030075a7 */ /* 0x0044e4000800017f */
[----:B---3--:R-:W-:Y:S05]  /*63f0*/  @!P0 NANOSLEEP.SYNCS 0x989680 ;  /* 0x009896800000895d */ /* 0x008fea0003900000 */
[----:B------:R-:W3:Y:S02]  /*6400*/  @!P0 SYNCS.PHASECHK.TRANS64 P0, [R3+URZ], R0 ;  /* 0x00000000030085a7 */ /* 0x000ee4000800007f */
[----:B---3--:R-:W-:Y:S05]  /*6410*/  @!P0 BRA `(.L_x_127) ;  /* 0xfffffffc00f08947 */ /* 0x008fea000383ffff */
.L_x_121:
[----:B------:R-:W-:Y:S05]  /*6420*/  BSYNC B0 ;  /* 0x0000000000007941 */ /* 0x000fea0003800000 */
.L_x_120:
[----:B------:R-:W-:Y:S05]  /*6430*/  EXIT ;  /* 0x000000000000794d */ /* 0x000fea0003800000 */
.L_x_15:
[----:B0-----:R-:W-:-:S04]  /*6440*/  IMAD.U32 R15, RZ, RZ, UR15 ;  /* 0x0000000fff0f7e24 */ /* 0x001fc8000f8e00ff */
[----:B------:R0:W1:Y:S03]  /*6450*/  SYNCS.PHASECHK.TRANS64.TRYWAIT P0, [R15+URZ+-0x8], R14 ;  /* 0xfffff80e0f0075a7 */ /* 0x000066000800017f */
[----:B-1----:R-:W-:Y:S05]  /*6460*/  @!P0 NANOSLEEP.SYNCS 0x989680 ;  /* 0x009896800000895d */ /* 0x002fea0003900000 */
[----:B------:R-:W1:Y:S02]  /*6470*/  @!P0 SYNCS.PHASECHK.TRANS64 P0, [R15+URZ+-0x8], R14 ;  /* 0xfffff80e0f0085a7 */ /* 0x000e64000800007f */
[----:B-1----:R-:W-:Y:S05]  /*6480*/  @!P0 BRA `(.L_x_15) ;  /* 0xfffffffc00ec8947 */ /* 0x002fea000383ffff */
[----:B------:R-:W-:Y:S05]  /*6490*/  BRA `(.L_x_128) ;  /* 0xffffffb000147947 */ /* 0x000fea000383ffff */
.L_x_20:
[----:B-1----:R-:W-:-:S04]  /*64a0*/  IMAD.U32 R15, RZ, RZ, UR6 ;  /* 0x00000006ff0f7e24 */ /* 0x002fc8000f8e00ff */
[----:B------:R1:W2:Y:S03]  /*64b0*/  SYNCS.PHASECHK.TRANS64.TRYWAIT P0, [R15+URZ], R14 ;  /* 0x0000000e0f0075a7 */ /* 0x0002a6000800017f */
[----:B--2---:R-:W-:Y:S05]  /*64c0*/  @!P0 NANOSLEEP.SYNCS 0x989680 ;  /* 0x009896800000895d */ /* 0x004fea0003900000 */
[----:B------:R-:W2:Y:S02]  /*64d0*/  @!P0 SYNCS.PHASECHK.TRANS64 P0, [R15+URZ], R14 ;  /* 0x0000000e0f0085a7 */ /* 0x000ea4000800007f */
[----:B--2---:R-:W-:Y:S05]  /*64e0*/  @!P0 BRA `(.L_x_20) ;  /* 0xfffffffc00ec8947 */ /* 0x004fea000383ffff */
[----:B------:R-:W-:Y:S05]  /*64f0*/  BRA `(.L_x_19) ;  /* 0xffffffb000bc7947 */ /* 0x000fea000383ffff */
.L_x_26:
[----:B-1----:R-:W-:-:S04]  /*6500*/  IMAD.U32 R16, RZ, RZ, UR9 ;  /* 0x00000009ff107e24 */ /* 0x002fc8000f8e00ff */
[----:B------:R1:W2:Y:S03]  /*6510*/  SYNCS.PHASECHK.TRANS64.TRYWAIT P0, [R16+URZ], R15 ;  /* 0x0000000f100075a7 */ /* 0x0002a6000800017f */
[----:B--2---:R-:W-:Y:S05]  /*6520*/  @!P0 NANOSLEEP.SYNCS 0x989680 ;  /* 0x009896800000895d */ /* 0x004fea0003900000 */
[----:B------:R-:W2:Y:S02]  /*6530*/  @!P0 SYNCS.PHASECHK.TRANS64 P0, [R16+URZ], R15 ;  /* 0x0000000f100085a7 */ /* 0x000ea4000800007f */
[----:B--2---:R-:W-:Y:S05]  /*6540*/  @!P0 BRA `(.L_x_26) ;  /* 0xfffffffc00ec8947 */ /* 0x004fea000383ffff */
[----:B------:R-:W-:Y:S05]  /*6550*/  BRA `(.L_x_25) ;  /* 0xffffffb400fc7947 */ /* 0x000fea000383ffff */
.L_x_34:
[----:B0-----:R-:W-:-:S04]  /*6560*/  IMAD.U32 R15, RZ, RZ, UR15 ;  /* 0x0000000fff0f7e24 */ /* 0x001fc8000f8e00ff */
[----:B------:R0:W1:Y:S03]  /*6570*/  SYNCS.PHASECHK.TRANS64.TRYWAIT P0, [R15+URZ+0x8], R14 ;  /* 0x0000080e0f0075a7 */ /* 0x000066000800017f */
[----:B-1----:R-:W-:Y:S05]  /*6580*/  @!P0 NANOSLEEP.SYNCS 0x989680 ;  /* 0x009896800000895d */ /* 0x002fea0003900000 */
[----:B------:R-:W1:Y:S02]  /*6590*/  @!P0 SYNCS.PHASECHK.TRANS64 P0, [R15+URZ+0x8], R14 ;  /* 0x0000080e0f0085a7 */ /* 0x000e64000800007f */
[----:B-1----:R-:W-:Y:S05]  /*65a0*/  @!P0 BRA `(.L_x_34) ;  /* 0xfffffffc00ec8947 */ /* 0x002fea000383ffff */
[----:B------:R-:W-:Y:S05]  /*65b0*/  BRA `(.L_x_129) ;  /* 0xffffffc000207947 */ /* 0x000fea000383ffff */
.L_x_107:
[----:B------:R-:W-:Y:S01]  /*65c0*/  BSSY B1, `(.L_x_130) ;  /* 0x0000006000017945 */ /* 0x000fe20003800000 */
[----:B------:R-:W-:-:S07]  /*65d0*/  IMAD.MOV.U32 R10, RZ, RZ, -0x1 ;  /* 0xffffffffff0a7424 */ /* 0x000fce00078e00ff */
[----:B------:R-:W-:Y:S05]  /*65e0*/  WARPSYNC.COLLECTIVE R10, `(.L_x_131) ;  /* 0x000000000a0c7348 */ /* 0x000fea0003c00000 */
[----:B------:R-:W-:Y:S02]  /*65f0*/  ELECT P1, UR62, PT ;  /* 0x00000000003e782f */ /* 0x000fe40003820000 */
[----:B------:R-:W-:Y:S01]  /*6600*/  MOV R10, UR62 ;  /* 0x0000003e000a7c02 */ /* 0x000fe20008000f00 */
[----:B------:R-:W-:Y:S10]  /*6610*/  ENDCOLLECTIVE ;  /* 0x000000000000791b */ /* 0x000ff40003800000 */
.L_x_131:
[----:B------:R-:W-:Y:S05]  /*6620*/  BSYNC B1 ;  /* 0x0000000000017941 */ /* 0x000fea0003800000 */
.L_x_130:
[----:B------:R-:W-:Y:S05]  /*6630*/  BRA `(.L_x_132) ;  /* 0xffffffec00f07947 */ /* 0x000fea000383ffff */
.L_x_110:
[----:B-1----:R1:W2:Y:S02]  /*6640*/  SYNCS.PHASECHK.TRANS64.TRYWAIT P1, [R19+URZ+0x28], R10 ;  /* 0x0000280a130075a7 */ /* 0x0022a4000802017f */
[----:B--2---:R-:W-:Y:S05]  /*6650*/  @!P1 NANOSLEEP.SYNCS 0x989680 ;  /* 0x009896800000995d */ /* 0x004fea0003900000 */
[----:B------:R-:W2:Y:S02]  /*6660*/  @!P1 SYNCS.PHASECHK.TRANS64 P1, [R19+URZ+0x28], R10 ;  /* 0x0000280a130095a7 */ /* 0x000ea4000802007f */
[----:B--2---:R-:W-:Y:S05]  /*6670*/  @!P1 BRA `(.L_x_110) ;  /* 0xfffffffc00f09947 */ /* 0x004fea000383ffff */
[----:B------:R-:W-:Y:S05]  /*6680*/  BRA `(.L_x_133) ;  /* 0xfffffff000247947 */ /* 0x000fea000383ffff */
.L_x_119:
[----:B------:R-:W-:Y:S01]  /*6690*/  BSSY B0, `(.L_x_134) ;  /* 0x0000006000007945 */ /* 0x000fe20003800000 */
[----:B------:R-:W-:-:S07]  /*66a0*/  IMAD.MOV.U32 R10, RZ, RZ, -0x1 ;  /* 0xffffffffff0a7424 */ /* 0x000fce00078e00ff */
[----:B------:R-:W-:Y:S05]  /*66b0*/  WARPSYNC.COLLECTIVE R10, `(.L_x_135) ;  /* 0x000000000a0c7348 */ /* 0x000fea0003c00000 */
[----:B------:R-:W-:Y:S02]  /*66c0*/  ELECT P1, UR62, PT ;  /* 0x00000000003e782f */ /* 0x000fe40003820000 */
[----:B------:R-:W-:Y:S01]  /*66d0*/  MOV R10, UR62 ;  /* 0x0000003e000a7c02 */ /* 0x000fe20008000f00 */
[----:B------:R-:W-:Y:S10]  /*66e0*/  ENDCOLLECTIVE ;  /* 0x000000000000791b */ /* 0x000ff40003800000 */
.L_x_135:
[----:B------:R-:W-:Y:S05]  /*66f0*/  BSYNC B0 ;  /* 0x0000000000007941 */ /* 0x000fea0003800000 */
.L_x_134:
[----:B------:R-:W-:Y:S01]  /*6700*/  PLOP3.LUT P0, PT, P1, PT, PT, 0x80, 0x0 ;  /* 0x000000000000781c */ /* 0x000fe20000f0f070 */
[----:B------:R-:W-:-:S12]  /*6710*/  BRA `(.L_x_136) ;  /* 0xfffffff800707947 */ /* 0x000fd8000383ffff */
.L_x_123:
[----:B0-----:R0:W1:Y:S02]  /*6720*/  SYNCS.PHASECHK.TRANS64.TRYWAIT P0, [R5+URZ], R2 ;  /* 0x00000002050075a7 */ /* 0x001064000800017f */
[----:B-1----:R-:W-:Y:S05]  /*6730*/  @!P0 NANOSLEEP.SYNCS 0x989680 ;  /* 0x009896800000895d */ /* 0x002fea0003900000 */
[----:B------:R-:W1:Y:S02]  /*6740*/  @!P0 SYNCS.PHASECHK.TRANS64 P0, [R5+URZ], R2 ;  /* 0x00000002050085a7 */ /* 0x000e64000800007f */
[----:B-1----:R-:W-:Y:S05]  /*6750*/  @!P0 BRA `(.L_x_123) ;  /* 0xfffffffc00f08947 */ /* 0x002fea000383ffff */
[----:B------:R-:W-:Y:S05]  /*6760*/  BRA `(.L_x_137) ;  /* 0xfffffff800b07947 */ /* 0x000fea000383ffff */
.L_x_124:
[----:B0-----:R0:W1:Y:S02]  /*6770*/  SYNCS.PHASECHK.TRANS64.TRYWAIT P0, [R7+URZ], R4 ;  /* 0x00000004070075a7 */ /* 0x001064000800017f */
[----:B-1----:R-:W-:Y:S05]  /*6780*/  @!P0 NANOSLEEP.SYNCS 0x989680 ;  /* 0x009896800000895d */ /* 0x002fea0003900000 */
[----:B------:R-:W1:Y:S02]  /*6790*/  @!P0 SYNCS.PHASECHK.TRANS64 P0, [R7+URZ], R4 ;  /* 0x00000004070085a7 */ /* 0x000e64000800007f */
[----:B-1----:R-:W-:Y:S05]  /*67a0*/  @!P0 BRA `(.L_x_124) ;  /* 0xfffffffc00f08947 */ /* 0x002fea000383ffff */
[----:B------:R-:W-:Y:S05]  /*67b0*/  BRA `(.L_x_138) ;  /* 0xfffffff800c07947 */ /* 0x000fea000383ffff */
.L_x_125:
[----:B0-----:R0:W1:Y:S02]  /*67c0*/  SYNCS.PHASECHK.TRANS64.TRYWAIT P0, [R8+URZ], R5 ;  /* 0x00000005080075a7 */ /* 0x001064000800017f */
[----:B-1----:R-:W-:Y:S05]  /*67d0*/  @!P0 NANOSLEEP.SYNCS 0x989680 ;  /* 0x009896800000895d */ /* 0x002fea0003900000 */
[----:B------:R-:W1:Y:S02]  /*67e0*/  @!P0 SYNCS.PHASECHK.TRANS64 P0, [R8+URZ], R5 ;  /* 0x00000005080085a7 */ /* 0x000e64000800007f */
[----:B-1----:R-:W-:Y:S05]  /*67f0*/  @!P0 BRA `(.L_x_125) ;  /* 0xfffffffc00f08947 */ /* 0x002fea000383ffff */
[----:B------:R-:W-:Y:S05]  /*6800*/  BRA `(.L_x_139) ;  /* 0xfffffff800d07947 */ /* 0x000fea000383ffff */
.L_x_126:
[----:B-1----:R1:W2:Y:S02]  /*6810*/  SYNCS.PHASECHK.TRANS64.TRYWAIT P0, [R11+URZ], R6 ;  /* 0x000000060b0075a7 */ /* 0x0022a4000800017f */
[----:B--2---:R-:W-:Y:S05]  /*6820*/  @!P0 NANOSLEEP.SYNCS 0x989680 ;  /* 0x009896800000895d */ /* 0x004fea0003900000 */
[----:B------:R-:W2:Y:S02]  /*6830*/  @!P0 SYNCS.PHASECHK.TRANS64 P0, [R11+URZ], R6 ;  /* 0x000000060b0085a7 */ /* 0x000ea4000800007f */
[----:B--2---:R-:W-:Y:S05]  /*6840*/  @!P0 BRA `(.L_x_126) ;  /* 0xfffffffc00f08947 */ /* 0x004fea000383ffff */
[----:B------:R-:W-:Y:S05]  /*6850*/  BRA `(.L_x_140) ;  /* 0xfffffff800d87947 */ /* 0x000fea000383ffff */
.L_x_141:
[----:B------:R-:W-:-:S00]  /*6860*/  BRA `(.L_x_141) ;  /* 0xfffffffc00fc7947 */ /* 0x000fc0000383ffff */
[----:B------:R-:W-:-:S00]  /*6870*/  NOP ;  /* 0x0000000000007918 */ /* 0x000fc00000000000 */
        /* <DEDUP_REMOVED lines=8> */
.L_x_142:


//--------------------- .nv.shared._ZN7cutlass13device_kernelINS_4gemm6kernel13GemmUniversalIN4cute5tupleIJiiiiEEENS1_10collective13CollectiveMmaINS1_37MainloopSm90TmaGmmaWarpSpecializedFP8ILi5ENS5_IJNS4_1CILi1EEESB_SB_EEENS1_32KernelTmaWarpSpecializedPingpongEEENS5_IJNSA_ILi64EEESF_NSA_ILi32EEEEEENS_12float_e4m3_tENS5_IJlSB_lEEESI_SJ_NS4_8TiledMMAINS4_8MMA_AtomIJNS4_4SM904GMMA30MMA_64x64x32_F32E4M3E4M3_SS_TNILNSN_7ScaleInE1ELSP_1EEEEEENS4_6LayoutISC_NS5_IJNSA_ILi0EEEST_ST_EEEEENS5_IJNS4_10UnderscoreESW_SW_EEEEENS4_13SM90_TMA_LOADENS4_14ComposedLayoutINS4_7SwizzleILi1ELi4ELi3EEENS4_18smem_ptr_flag_bitsILi8EEENSS_INS5_IJNSA_ILi8EEESG_EEENS5_IJSG_SB_EEEEEEEvNS4_8identityESZ_S19_vS1A_EENS_8epilogue10collective6detail29Sm90TmaWarpSpecializedAdapterINS1D_15DefaultEpilogueISI_SJ_SJ_NS1C_6thread17LinearCombinationISI_Li1EffLNS1H_9ScaleType4KindE0ELNS_15FloatRoundStyleE2ESI_EENS1_15EpilogueDefaultEEEEEvvEEEEvNT_6ParamsE --------------------------
	.section	.nv.shared._ZN7cutlass13device_kernelINS_4gemm6kernel13GemmUniversalIN4cute5tupleIJiiiiEEENS1_10collective13CollectiveMmaINS1_37MainloopSm90TmaGmmaWarpSpecializedFP8ILi5ENS5_IJNS4_1CILi1EEESB_SB_EEENS1_32KernelTmaWarpSpecializedPingpongEEENS5_IJNSA_ILi64EEESF_NSA_ILi32EEEEEENS_12float_e4m3_tENS5_IJlSB_lEEESI_SJ_NS4_8TiledMMAINS4_8MMA_AtomIJNS4_4SM904GMMA30MMA_64x64x32_F32E4M3E4M3_SS_TNILNSN_7ScaleInE1ELSP_1EEEEEENS4_6LayoutISC_NS5_IJNSA_ILi0EEEST_ST_EEEEENS5_IJNS4_10UnderscoreESW_SW_EEEEENS4_13SM90_TMA_LOADENS4_14ComposedLayoutINS4_7SwizzleILi1ELi4ELi3EEENS4_18smem_ptr_flag_bitsILi8EEENSS_INS5_IJNSA_ILi8EEESG_EEENS5_IJSG_SB_EEEEEEEvNS4_8identityESZ_S19_vS1A_EENS_8epilogue10collective6detail29Sm90TmaWarpSpecializedAdapterINS1D_15DefaultEpilogueISI_SJ_SJ_NS1C_6thread17LinearCombinationISI_Li1EffLNS1H_9ScaleType4KindE0ELNS_15FloatRoundStyleE2ESI_EENS1_15EpilogueDefaultEEEEEvvEEEEvNT_6ParamsE,"aw",@nobits
	.sectionflags	@""
	.align	16
	.zero		1024


//--------------------- .nv.shared.reserved.0     --------------------------
	.section	.nv.shared.reserved.0,"aw",@nobits
	.weak		__nv_reservedSMEM_offset_0_alias
	.size		__nv_reservedSMEM_offset_0_alias, 0, 0
	.other		__nv_reservedSMEM_offset_0_alias,@"STO_CUDA_RESERVED_SHARED STV_DEFAULT"
__nv_reservedSMEM_offset_0_alias:
	.zero		0


//--------------------- .nv.global                --------------------------
	.section	.nv.global,"aw",@nobits
.nv.global:
	.type		_ZN39_INTERNAL_c873055f_4_k_cu_5bf8cd62_32184cute1_E,@object
	.size		_ZN39_INTERNAL_c873055f_4_k_cu_5bf8cd62_32184cute1_E,(_ZN39_INTERNAL_c873055f_4_k_cu_5bf8cd62_32184cuda3std3__45__cpo6cbeginE - _ZN39_INTERNAL_c873055f_4_k_cu_5bf8cd62_32184cute1_E)
_ZN39_INTERNAL_c873055f_4_k_cu_5bf8cd62_32184cute1_E:
	.zero		1
	.type		_ZN39_INTERNAL_c873055f_4_k_cu_5bf8cd62_32184cuda3std3__45__cpo6cbeginE,@object
	.size		_ZN39_INTERNAL_c873055f_4_k_cu_5bf8cd62_32184cuda3std3__45__cpo6cbeginE,(_ZN39_INTERNAL_c873055f_4_k_cu_5bf8cd62_32184cuda3std3__48in_placeE - _ZN39_INTERNAL_c873055f_4_k_cu_5bf8cd62_32184cuda3std3__45__cpo6cbeginE)
_ZN39_INTERNAL_c873055f_4_k_cu_5bf8cd62_32184cuda3std3__45__cpo6cbeginE:
	.zero		1
	.type		_ZN39_INTERNAL_c873055f_4_k_cu_5bf8cd62_32184cuda3std3__48in_placeE,@object
	.size		_ZN39_INTERNAL_c873055f_4_k_cu_5bf8cd62_32184cuda3std3__48in_placeE,(_ZN39_INTERNAL_c873055f_4_k_cu_5bf8cd62_32184cuda3std6ranges3__45__cpo9iter_moveE - _ZN39_INTERNAL_c873055f_4_k_cu_5bf8cd62_32184cuda3std3__48in_placeE)
_ZN39_INTERNAL_c873055f_4_k_cu_5bf8cd62_32184cuda3std3__48in_placeE:
	.zero		1
	.type		_ZN39_INTERNAL_c873055f_4_k_cu_5bf8cd62_32184cuda3std6ranges3__45__cpo9iter_moveE,@object
	.size		_ZN39_INTERNAL_c873055f_4_k_cu_5bf8cd62_32184cuda3std6ranges3__45__cpo9iter_moveE,(_ZN39_INTERNAL_c873055f_4_k_cu_5bf8cd62_32184cuda3std3__45__cpo5beginE - _ZN39_INTERNAL_c873055f_4_k_cu_5bf8cd62_32184cuda3std6ranges3__45__cpo9iter_moveE)
_ZN39_INTERNAL_c873055f_4_k_cu_5bf8cd62_32184cuda3std6ranges3__45__cpo9iter_moveE:
	.zero		1
	.type		_ZN39_INTERNAL_c873055f_4_k_cu_5bf8cd62_32184cuda3std3__45__cpo5beginE,@object
	.size		_ZN39_INTERNAL_c873055f_4_k_cu_5bf8cd62_32184cuda3std3__45__cpo5beginE,(_ZN39_INTERNAL_c873055f_4_k_cu_5bf8cd62_32184cuda3std3__441_GLOBAL__N__c873055f_4_k_cu_5bf8cd62_32186ignoreE - _ZN39_INTERNAL_c873055f_4_k_cu_5bf8cd62_32184cuda3std3__45__cpo5beginE)
_ZN39_INTERNAL_c873055f_4_k_cu_5bf8cd62_32184cuda3std3__45__cpo5beginE:
	.zero		1
	.type		_ZN39_INTERNAL_c873055f_4_k_cu_5bf8cd62_32184cuda3std3__441_GLOBAL__N__c873055f_4_k_cu_5bf8cd62_32186ignoreE,@object
	.size		_ZN39_INTERNAL_c873055f_4_k_cu_5bf8cd62_32184cuda3std3__441_GLOBAL__N__c873055f_4_k_cu_5bf8cd62_32186ignoreE,(_ZN39_INTERNAL_c873055f_4_k_cu_5bf8cd62_32184cute7productE - _ZN39_INTERNAL_c873055f_4_k_cu_5bf8cd62_32184cuda3std3__441_GLOBAL__N__c873055f_4_k_cu_5bf8cd62_32186ignoreE)
_ZN39_INTERNAL_c873055f_4_k_cu_5bf8cd62_32184cuda3std3__441_GLOBAL__N__c873055f_4_k_cu_5bf8cd62_32186ignoreE:
	.zero		1
	.type		_ZN39_INTERNAL_c873055f_4_k_cu_5bf8cd62_32184cute7productE,@object
	.size		_ZN39_INTERNAL_c873055f_4_k_cu_5bf8cd62_32184cute7productE,(_ZN39_INTERNAL_c873055f_4_k_cu_5bf8cd62_32184cuda3std3__45__cpo3endE - _ZN39_INTERNAL_c873055f_4_k_cu_5bf8cd62_32184cute7productE)
_ZN39_INTERNAL_c873055f_4_k_cu_5bf8cd62_32184cute7productE:
	.zero		1
	.type		_ZN39_INTERNAL_c873055f_4_k_cu_5bf8cd62_32184cuda3std3__45__cpo3endE,@object
	.size		_ZN39_INTERNAL_c873055f_4_k_cu_5bf8cd62_32184cuda3std3__45__cpo3endE,(_ZN39_INTERNAL_c873055f_4_k_cu_5bf8cd62_32184cuda3std3__419piecewise_constructE - _ZN39_INTERNAL_c873055f_4_k_cu_5bf8cd62_32184cuda3std3__45__cpo3endE)
_ZN39_INTERNAL_c873055f_4_k_cu_5bf8cd62_32184cuda3std3__45__cpo3endE:
	.zero		1
	.type		_ZN39_INTERNAL_c873055f_4_k_cu_5bf8cd62_32184cuda3std3__419piecewise_constructE,@object
	.size		_ZN39_INTERNAL_c873055f_4_k_cu_5bf8cd62_32184cuda3std3__419piecewise_constructE,(_ZN39_INTERNAL_c873055f_4_k_cu_5bf8cd62_32184cuda3std3__45__cpo4cendE - _ZN39_INTERNAL_c873055f_4_k_cu_5bf8cd62_32184cuda3std3__419piecewise_constructE)
_ZN39_INTERNAL_c873055f_4_k_cu_5bf8cd62_32184cuda3std3__419piecewise_constructE:
	.zero		1
	.type		_ZN39_INTERNAL_c873055f_4_k_cu_5bf8cd62_32184cuda3std3__45__cpo4cendE,@object
	.size		_ZN39_INTERNAL_c873055f_4_k_cu_5bf8cd62_32184cuda3std3__45__cpo4cendE,(_ZN39_INTERNAL_c873055f_4_k_cu_5bf8cd62_32184cuda3std6ranges3__45__cpo4swapE - _ZN39_INTERNAL_c873055f_4_k_cu_5bf8cd62_32184cuda3std3__45__cpo4cendE)
_ZN39_INTERNAL_c873055f_4_k_cu_5bf8cd62_32184cuda3std3__45__cpo4cendE:
	.zero		1
	.type		_ZN39_INTERNAL_c873055f_4_k_cu_5bf8cd62_32184cuda3std6ranges3__45__cpo4swapE,@object
	.size		_ZN39_INTERNAL_c873055f_4_k_cu_5bf8cd62_32184cuda3std6ranges3__45__cpo4swapE,(.L_7 - _ZN39_INTERNAL_c873055f_4_k_cu_5bf8cd62_32184cuda3std6ranges3__45__cpo4swapE)
_ZN39_INTERNAL_c873055f_4_k_cu_5bf8cd62_32184cuda3std6ranges3__45__cpo4swapE:
	.zero		1
.L_7:


//--------------------- .nv.constant0._ZN7cutlass13device_kernelINS_4gemm6kernel13GemmUniversalIN4cute5tupleIJiiiiEEENS1_10collective13CollectiveMmaINS1_37MainloopSm90TmaGmmaWarpSpecializedFP8ILi5ENS5_IJNS4_1CILi1EEESB_SB_EEENS1_32KernelTmaWarpSpecializedPingpongEEENS5_IJNSA_ILi64EEESF_NSA_ILi32EEEEEENS_12float_e4m3_tENS5_IJlSB_lEEESI_SJ_NS4_8TiledMMAINS4_8MMA_AtomIJNS4_4SM904GMMA30MMA_64x64x32_F32E4M3E4M3_SS_TNILNSN_7ScaleInE1ELSP_1EEEEEENS4_6LayoutISC_NS5_IJNSA_ILi0EEEST_ST_EEEEENS5_IJNS4_10UnderscoreESW_SW_EEEEENS4_13SM90_TMA_LOADENS4_14ComposedLayoutINS4_7SwizzleILi1ELi4ELi3EEENS4_18smem_ptr_flag_bitsILi8EEENSS_INS5_IJNSA_ILi8EEESG_EEENS5_IJSG_SB_EEEEEEEvNS4_8identityESZ_S19_vS1A_EENS_8epilogue10collective6detail29Sm90TmaWarpSpecializedAdapterINS1D_15DefaultEpilogueISI_SJ_SJ_NS1C_6thread17LinearCombinationISI_Li1EffLNS1H_9ScaleType4KindE0ELNS_15FloatRoundStyleE2ESI_EENS1_15EpilogueDefaultEEEEEvvEEEEvNT_6ParamsE --------------------------
	.section	.nv.constant0._ZN7cutlass13device_kernelINS_4gemm6kernel13GemmUniversalIN4cute5tupleIJiiiiEEENS1_10collective13CollectiveMmaINS1_37MainloopSm90TmaGmmaWarpSpecializedFP8ILi5ENS5_IJNS4_1CILi1EEESB_SB_EEENS1_32KernelTmaWarpSpecializedPingpongEEENS5_IJNSA_ILi64EEESF_NSA_ILi32EEEEEENS_12float_e4m3_tENS5_IJlSB_lEEESI_SJ_NS4_8TiledMMAINS4_8MMA_AtomIJNS4_4SM904GMMA30MMA_64x64x32_F32E4M3E4M3_SS_TNILNSN_7ScaleInE1ELSP_1EEEEEENS4_6LayoutISC_NS5_IJNSA_ILi0EEEST_ST_EEEEENS5_IJNS4_10UnderscoreESW_SW_EEEEENS4_13SM90_TMA_LOADENS4_14ComposedLayoutINS4_7SwizzleILi1ELi4ELi3EEENS4_18smem_ptr_flag_bitsILi8EEENSS_INS5_IJNSA_ILi8EEESG_EEENS5_IJSG_SB_EEEEEEEvNS4_8identityESZ_S19_vS1A_EENS_8epilogue10collective6detail29Sm90TmaWarpSpecializedAdapterINS1D_15DefaultEpilogueISI_SJ_SJ_NS1C_6thread17LinearCombinationISI_Li1EffLNS1H_9ScaleType4KindE0ELNS_15FloatRoundStyleE2ESI_EENS1_15EpilogueDefaultEEEEEvvEEEEvNT_6ParamsE,"a",@progbits
	.sectionflags	@""
	.align	4
.nv.constant0._ZN7cutlass13device_kernelINS_4gemm6kernel13GemmUniversalIN4cute5tupleIJiiiiEEENS1_10collective13CollectiveMmaINS1_37MainloopSm90TmaGmmaWarpSpecializedFP8ILi5ENS5_IJNS4_1CILi1EEESB_SB_EEENS1_32KernelTmaWarpSpecializedPingpongEEENS5_IJNSA_ILi64EEESF_NSA_ILi32EEEEEENS_12float_e4m3_tENS5_IJlSB_lEEESI_SJ_NS4_8TiledMMAINS4_8MMA_AtomIJNS4_4SM904GMMA30MMA_64x64x32_F32E4M3E4M3_SS_TNILNSN_7ScaleInE1ELSP_1EEEEEENS4_6LayoutISC_NS5_IJNSA_ILi0EEEST_ST_EEEEENS5_IJNS4_10UnderscoreESW_SW_EEEEENS4_13SM90_TMA_LOADENS4_14ComposedLayoutINS4_7SwizzleILi1ELi4ELi3EEENS4_18smem_ptr_flag_bitsILi8EEENSS_INS5_IJNSA_ILi8EEESG_EEENS5_IJSG_SB_EEEEEEEvNS4_8identityESZ_S19_vS1A_EENS_8epilogue10collective6detail29Sm90TmaWarpSpecializedAdapterINS1D_15DefaultEpilogueISI_SJ_SJ_NS1C_6thread17LinearCombinationISI_Li1EffLNS1H_9ScaleType4KindE0ELNS_15FloatRoundStyleE2ESI_EENS1_15EpilogueDefaultEEEEEvvEEEEvNT_6ParamsE:
	.zero		1664


//--------------------- SYMBOLS --------------------------

	.type		.nv.reservedSmem.offset0,@object
	.size		.nv.reservedSmem.offset0,0x4
